// auto-generated by cutlass_sweep.gemm — config: {"arch": "sm_100", "cluster_m": 2, "cluster_n": 2, "dtype": "e4m3", "stages": 0, "tile_k": 128, "tile_m": 256, "tile_n": 64}
#include "cutlass/cutlass.h"
#include "cutlass/gemm/collective/collective_builder.hpp"
#include "cutlass/gemm/device/gemm_universal_adapter.h"
#include "cutlass/gemm/kernel/gemm_universal.hpp"
#include "cutlass/epilogue/collective/collective_builder.hpp"

using ElemA = cutlass::float_e4m3_t;
using ElemB = cutlass::float_e4m3_t;
using ElemCD = cutlass::float_e4m3_t;
using Acc  = float;
using TileShape    = cute::Shape<cute::_256, cute::_64, cute::_128>;
using ClusterShape = cute::Shape<cute::_2, cute::_2, cute::_1>;

using CollectiveEpilogue = typename cutlass::epilogue::collective::CollectiveBuilder<
    cutlass::arch::Sm100, cutlass::arch::OpClassTensorOp,
    TileShape, ClusterShape,
    cutlass::epilogue::collective::EpilogueTileAuto,
    Acc, Acc,
    ElemCD, cutlass::layout::RowMajor, 128 / cutlass::sizeof_bits<ElemCD>::value,
    ElemCD, cutlass::layout::RowMajor, 128 / cutlass::sizeof_bits<ElemCD>::value,
    cutlass::epilogue::collective::EpilogueScheduleAuto
  >::CollectiveOp;

using CollectiveMainloop = typename cutlass::gemm::collective::CollectiveBuilder<
    cutlass::arch::Sm100, cutlass::arch::OpClassTensorOp,
    ElemA, cutlass::layout::RowMajor, 128 / cutlass::sizeof_bits<ElemA>::value,
    ElemB, cutlass::layout::ColumnMajor, 128 / cutlass::sizeof_bits<ElemB>::value,
    Acc,
    TileShape, ClusterShape,
    cutlass::gemm::collective::StageCountAutoCarveout<static_cast<int>(sizeof(typename CollectiveEpilogue::SharedStorage))>,
    cutlass::gemm::collective::KernelScheduleAuto
  >::CollectiveOp;

using GemmKernel = cutlass::gemm::kernel::GemmUniversal<
    cute::Shape<int,int,int,int>,
    CollectiveMainloop,
    CollectiveEpilogue
>;
using Gemm = cutlass::gemm::device::GemmUniversalAdapter<GemmKernel>;

// Force the device kernel symbol into the cubin without needing a host main.
auto* _anchor = &cutlass::device_kernel<GemmKernel>;


// ===== COMPILED SASS (sm_100a) =====

	.target	sm_100a

	.elftype	@"ET_EXEC"


//--------------------- .note.nv.tkinfo           --------------------------
	.section	.note.nv.tkinfo,"",@"SHT_NOTE"
	.sectionflags	@"SHF_NOTE_NV_TKINFO"
	.tkinfo
        /*0018*/ 	.word	0x00000002
        /*0030*/ 	.string	""
        /*0030*/ 	.string	"ptxas"
        /*0030*/ 	.string	"Cuda compilation tools, release 13.0, V13.0.88"
        /*0030*/ 	.string	"Build cuda_13.0.r13.0/compiler.36424714_0"
        /*0030*/ 	.string	"-arch sm_100a -m 64 "



//--------------------- .note.nv.cuinfo           --------------------------
	.section	.note.nv.cuinfo,"",@"SHT_NOTE"
	.sectionflags	@"SHF_NOTE_NV_CUINFO"
        /*0018*/ 	.short	0x0002
        /*001a*/ 	.short	0x0064
        /*001c*/ 	.short	0x0082
	.zero		2


//--------------------- .nv.info                  --------------------------
	.section	.nv.info,"",@"SHT_CUDA_INFO"
	.align	4


	//----- nvinfo : EIATTR_REGCOUNT
	.align		4
        /*0000*/ 	.byte	0x04, 0x2f
        /*0002*/ 	.short	(.L_19 - .L_18)
	.align		4
.L_18:
        /*0004*/ 	.word	index@(_ZN7cutlass13device_kernelINS_4gemm6kernel13GemmUniversalIN4cute5tupleIJiiiiEEENS1_10collective13CollectiveMmaINS1_35MainloopSm100TmaUmmaWarpSpecializedILi10ELi2ELi4ENS5_IJNS4_1CILi2EEESB_NSA_ILi1EEEEEEEENS5_IJNSA_ILi256EEENSA_ILi64EEENSA_ILi128EEEEEENS_12float_e4m3_tENS5_IJlSC_lEEESJ_SK_NS4_8TiledMMAINS4_8MMA_AtomIJNS4_10MMA_TraitsINS4_25SM100_MMA_F8F6F4_2x1SM_SSEJSJ_SJ_fSF_SG_NS4_17integral_constantINS4_4UMMA5MajorELSR_0EEESS_NSP_INSQ_7ScaleInELST_0EEESU_EEEEEENS4_6LayoutINS5_IJSC_SC_SC_EEENS5_IJNSA_ILi0EEESZ_SZ_EEEEENS5_IJNS4_10UnderscoreES12_S12_EEEEENS4_28SM100_TMA_2SM_LOAD_MULTICASTENS4_14ComposedLayoutINS4_7SwizzleILi3ELi4ELi3EEENS4_18smem_ptr_flag_bitsILi8EEENSX_INS5_IJNSA_ILi8EEESH_EEENS5_IJSH_SC_EEEEEEEvNS4_8identityENS4_18SM100_TMA_2SM_LOADES1F_vS1G_EENS_8epilogue10collective18CollectiveEpilogueINS1J_23Sm100TmaWarpSpecializedILi1ELi1ELi64ELb0ELb0EEEJNS5_IJSH_SG_SH_EEENS5_IJNSX_ISH_SC_EENSX_ISG_SC_EEEEESJ_SK_SJ_SK_NS1J_6fusion15FusionCallbacksIS1N_NS1S_17LinearCombinationISJ_fSJ_fLNS_15FloatRoundStyleE2EEES1O_S1R_JEEENS4_5SM1004TMEM4LOAD26SM100_TMEM_LOAD_32dp32b64xENS4_13SM90_TMA_LOADENS16_INS17_ILi2ELi4ELi3EEES1A_NSX_INS5_IJS1B_SG_EEENS5_IJSG_SC_EEEEEEENS4_39AutoVectorizingCopyWithAssumedAlignmentILi128EEENS4_14SM90_TMA_STOREES27_S29_S29_EEEvvEEEEvNT_6ParamsE)
        /*0008*/ 	.word	0x0000009a


	//----- nvinfo : EIATTR_FRAME_SIZE
	.align		4
.L_19:
        /*000c*/ 	.byte	0x04, 0x11
        /*000e*/ 	.short	(.L_21 - .L_20)
	.align		4
.L_20:
        /*0010*/ 	.word	index@($__internal_2_$__cuda_sm10x_tcgen05_guardrail_trap_unallocated_columns_being_dealloced)
        /*0014*/ 	.word	0x00000000


	//----- nvinfo : EIATTR_FRAME_SIZE
	.align		4
.L_21:
        /*0018*/ 	.byte	0x04, 0x11
        /*001a*/ 	.short	(.L_23 - .L_22)
	.align		4
.L_22:
        /*001c*/ 	.word	index@($__internal_1_$__cuda_sm10x_tcgen05_guardrail_trap_phase_invalid_during_alloc)
        /*0020*/ 	.word	0x00000000


	//----- nvinfo : EIATTR_FRAME_SIZE
	.align		4
.L_23:
        /*0024*/ 	.byte	0x04, 0x11
        /*0026*/ 	.short	(.L_25 - .L_24)
	.align		4
.L_24:
        /*0028*/ 	.word	index@($__internal_0_$__cuda_sm10x_tcgen05_guardrail_trap_col_being_dealloced_not_returned_by_alloc)
        /*002c*/ 	.word	0x00000000


	//----- nvinfo : EIATTR_FRAME_SIZE
	.align		4
.L_25:
        /*0030*/ 	.byte	0x04, 0x11
        /*0032*/ 	.short	(.L_27 - .L_26)
	.align		4
.L_26:
        /*0034*/ 	.word	index@(_ZN7cutlass13device_kernelINS_4gemm6kernel13GemmUniversalIN4cute5tupleIJiiiiEEENS1_10collective13CollectiveMmaINS1_35MainloopSm100TmaUmmaWarpSpecializedILi10ELi2ELi4ENS5_IJNS4_1CILi2EEESB_NSA_ILi1EEEEEEEENS5_IJNSA_ILi256EEENSA_ILi64EEENSA_ILi128EEEEEENS_12float_e4m3_tENS5_IJlSC_lEEESJ_SK_NS4_8TiledMMAINS4_8MMA_AtomIJNS4_10MMA_TraitsINS4_25SM100_MMA_F8F6F4_2x1SM_SSEJSJ_SJ_fSF_SG_NS4_17integral_constantINS4_4UMMA5MajorELSR_0EEESS_NSP_INSQ_7ScaleInELST_0EEESU_EEEEEENS4_6LayoutINS5_IJSC_SC_SC_EEENS5_IJNSA_ILi0EEESZ_SZ_EEEEENS5_IJNS4_10UnderscoreES12_S12_EEEEENS4_28SM100_TMA_2SM_LOAD_MULTICASTENS4_14ComposedLayoutINS4_7SwizzleILi3ELi4ELi3EEENS4_18smem_ptr_flag_bitsILi8EEENSX_INS5_IJNSA_ILi8EEESH_EEENS5_IJSH_SC_EEEEEEEvNS4_8identityENS4_18SM100_TMA_2SM_LOADES1F_vS1G_EENS_8epilogue10collective18CollectiveEpilogueINS1J_23Sm100TmaWarpSpecializedILi1ELi1ELi64ELb0ELb0EEEJNS5_IJSH_SG_SH_EEENS5_IJNSX_ISH_SC_EENSX_ISG_SC_EEEEESJ_SK_SJ_SK_NS1J_6fusion15FusionCallbacksIS1N_NS1S_17LinearCombinationISJ_fSJ_fLNS_15FloatRoundStyleE2EEES1O_S1R_JEEENS4_5SM1004TMEM4LOAD26SM100_TMEM_LOAD_32dp32b64xENS4_13SM90_TMA_LOADENS16_INS17_ILi2ELi4ELi3EEES1A_NSX_INS5_IJS1B_SG_EEENS5_IJSG_SC_EEEEEEENS4_39AutoVectorizingCopyWithAssumedAlignmentILi128EEENS4_14SM90_TMA_STOREES27_S29_S29_EEEvvEEEEvNT_6ParamsE)
        /*0038*/ 	.word	0x00000000


	//----- nvinfo : EIATTR_MIN_STACK_SIZE
	.align		4
.L_27:
        /*003c*/ 	.byte	0x04, 0x12
        /*003e*/ 	.short	(.L_29 - .L_28)
	.align		4
.L_28:
        /*0040*/ 	.word	index@(_ZN7cutlass13device_kernelINS_4gemm6kernel13GemmUniversalIN4cute5tupleIJiiiiEEENS1_10collective13CollectiveMmaINS1_35MainloopSm100TmaUmmaWarpSpecializedILi10ELi2ELi4ENS5_IJNS4_1CILi2EEESB_NSA_ILi1EEEEEEEENS5_IJNSA_ILi256EEENSA_ILi64EEENSA_ILi128EEEEEENS_12float_e4m3_tENS5_IJlSC_lEEESJ_SK_NS4_8TiledMMAINS4_8MMA_AtomIJNS4_10MMA_TraitsINS4_25SM100_MMA_F8F6F4_2x1SM_SSEJSJ_SJ_fSF_SG_NS4_17integral_constantINS4_4UMMA5MajorELSR_0EEESS_NSP_INSQ_7ScaleInELST_0EEESU_EEEEEENS4_6LayoutINS5_IJSC_SC_SC_EEENS5_IJNSA_ILi0EEESZ_SZ_EEEEENS5_IJNS4_10UnderscoreES12_S12_EEEEENS4_28SM100_TMA_2SM_LOAD_MULTICASTENS4_14ComposedLayoutINS4_7SwizzleILi3ELi4ELi3EEENS4_18smem_ptr_flag_bitsILi8EEENSX_INS5_IJNSA_ILi8EEESH_EEENS5_IJSH_SC_EEEEEEEvNS4_8identityENS4_18SM100_TMA_2SM_LOADES1F_vS1G_EENS_8epilogue10collective18CollectiveEpilogueINS1J_23Sm100TmaWarpSpecializedILi1ELi1ELi64ELb0ELb0EEEJNS5_IJSH_SG_SH_EEENS5_IJNSX_ISH_SC_EENSX_ISG_SC_EEEEESJ_SK_SJ_SK_NS1J_6fusion15FusionCallbacksIS1N_NS1S_17LinearCombinationISJ_fSJ_fLNS_15FloatRoundStyleE2EEES1O_S1R_JEEENS4_5SM1004TMEM4LOAD26SM100_TMEM_LOAD_32dp32b64xENS4_13SM90_TMA_LOADENS16_INS17_ILi2ELi4ELi3EEES1A_NSX_INS5_IJS1B_SG_EEENS5_IJSG_SC_EEEEEEENS4_39AutoVectorizingCopyWithAssumedAlignmentILi128EEENS4_14SM90_TMA_STOREES27_S29_S29_EEEvvEEEEvNT_6ParamsE)
        /*0044*/ 	.word	0x00000000
.L_29:


//--------------------- .nv.compat                --------------------------
	.section	.nv.compat,"",@"SHT_CUDA_COMPAT_INFO"
	.align	4
        /*0000*/ 	.byte	0x02, 0x09, 0x01, 0x00, 0x02, 0x02, 0x02, 0x00, 0x02, 0x05, 0x05, 0x00, 0x03, 0x07, 0x01, 0x01
        /*0010*/ 	.byte	0x02, 0x03, 0x01, 0x00, 0x02, 0x06, 0x01, 0x00, 0x04, 0x0b, 0x08, 0x00, 0x09, 0x00, 0x00, 0x00
        /*0020*/ 	.byte	0x00, 0x00, 0x00, 0x00


//--------------------- .nv.info._ZN7cutlass13device_kernelINS_4gemm6kernel13GemmUniversalIN4cute5tupleIJiiiiEEENS1_10collective13CollectiveMmaINS1_35MainloopSm100TmaUmmaWarpSpecializedILi10ELi2ELi4ENS5_IJNS4_1CILi2EEESB_NSA_ILi1EEEEEEEENS5_IJNSA_ILi256EEENSA_ILi64EEENSA_ILi128EEEEEENS_12float_e4m3_tENS5_IJlSC_lEEESJ_SK_NS4_8TiledMMAINS4_8MMA_AtomIJNS4_10MMA_TraitsINS4_25SM100_MMA_F8F6F4_2x1SM_SSEJSJ_SJ_fSF_SG_NS4_17integral_constantINS4_4UMMA5MajorELSR_0EEESS_NSP_INSQ_7ScaleInELST_0EEESU_EEEEEENS4_6LayoutINS5_IJSC_SC_SC_EEENS5_IJNSA_ILi0EEESZ_SZ_EEEEENS5_IJNS4_10UnderscoreES12_S12_EEEEENS4_28SM100_TMA_2SM_LOAD_MULTICASTENS4_14ComposedLayoutINS4_7SwizzleILi3ELi4ELi3EEENS4_18smem_ptr_flag_bitsILi8EEENSX_INS5_IJNSA_ILi8EEESH_EEENS5_IJSH_SC_EEEEEEEvNS4_8identityENS4_18SM100_TMA_2SM_LOADES1F_vS1G_EENS_8epilogue10collective18CollectiveEpilogueINS1J_23Sm100TmaWarpSpecializedILi1ELi1ELi64ELb0ELb0EEEJNS5_IJSH_SG_SH_EEENS5_IJNSX_ISH_SC_EENSX_ISG_SC_EEEEESJ_SK_SJ_SK_NS1J_6fusion15FusionCallbacksIS1N_NS1S_17LinearCombinationISJ_fSJ_fLNS_15FloatRoundStyleE2EEES1O_S1R_JEEENS4_5SM1004TMEM4LOAD26SM100_TMEM_LOAD_32dp32b64xENS4_13SM90_TMA_LOADENS16_INS17_ILi2ELi4ELi3EEES1A_NSX_INS5_IJS1B_SG_EEENS5_IJSG_SC_EEEEEEENS4_39AutoVectorizingCopyWithAssumedAlignmentILi128EEENS4_14SM90_TMA_STOREES27_S29_S29_EEEvvEEEEvNT_6ParamsE --------------------------
	.section	.nv.info._ZN7cutlass13device_kernelINS_4gemm6kernel13GemmUniversalIN4cute5tupleIJiiiiEEENS1_10collective13CollectiveMmaINS1_35MainloopSm100TmaUmmaWarpSpecializedILi10ELi2ELi4ENS5_IJNS4_1CILi2EEESB_NSA_ILi1EEEEEEEENS5_IJNSA_ILi256EEENSA_ILi64EEENSA_ILi128EEEEEENS_12float_e4m3_tENS5_IJlSC_lEEESJ_SK_NS4_8TiledMMAINS4_8MMA_AtomIJNS4_10MMA_TraitsINS4_25SM100_MMA_F8F6F4_2x1SM_SSEJSJ_SJ_fSF_SG_NS4_17integral_constantINS4_4UMMA5MajorELSR_0EEESS_NSP_INSQ_7ScaleInELST_0EEESU_EEEEEENS4_6LayoutINS5_IJSC_SC_SC_EEENS5_IJNSA_ILi0EEESZ_SZ_EEEEENS5_IJNS4_10UnderscoreES12_S12_EEEEENS4_28SM100_TMA_2SM_LOAD_MULTICASTENS4_14ComposedLayoutINS4_7SwizzleILi3ELi4ELi3EEENS4_18smem_ptr_flag_bitsILi8EEENSX_INS5_IJNSA_ILi8EEESH_EEENS5_IJSH_SC_EEEEEEEvNS4_8identityENS4_18SM100_TMA_2SM_LOADES1F_vS1G_EENS_8epilogue10collective18CollectiveEpilogueINS1J_23Sm100TmaWarpSpecializedILi1ELi1ELi64ELb0ELb0EEEJNS5_IJSH_SG_SH_EEENS5_IJNSX_ISH_SC_EENSX_ISG_SC_EEEEESJ_SK_SJ_SK_NS1J_6fusion15FusionCallbacksIS1N_NS1S_17LinearCombinationISJ_fSJ_fLNS_15FloatRoundStyleE2EEES1O_S1R_JEEENS4_5SM1004TMEM4LOAD26SM100_TMEM_LOAD_32dp32b64xENS4_13SM90_TMA_LOADENS16_INS17_ILi2ELi4ELi3EEES1A_NSX_INS5_IJS1B_SG_EEENS5_IJSG_SC_EEEEEEENS4_39AutoVectorizingCopyWithAssumedAlignmentILi128EEENS4_14SM90_TMA_STOREES27_S29_S29_EEEvvEEEEvNT_6ParamsE,"",@"SHT_CUDA_INFO"
	.sectionflags	@""
	.align	4


	//----- nvinfo : EIATTR_CUDA_API_VERSION
	.align		4
        /*0000*/ 	.byte	0x04, 0x37
        /*0002*/ 	.short	(.L_31 - .L_30)
.L_30:
        /*0004*/ 	.word	0x00000082


	//----- nvinfo : EIATTR_KPARAM_INFO
	.align		4
.L_31:
        /*0008*/ 	.byte	0x04, 0x17
        /*000a*/ 	.short	(.L_33 - .L_32)
.L_32:
        /*000c*/ 	.word	0x00000000
        /*0010*/ 	.short	0x0000
        /*0012*/ 	.short	0x0000
        /*0014*/ 	.byte	0x00, 0xf0, 0x01, 0x20


	//----- nvinfo : EIATTR_AT_ENTRY_FRAGMENTS
	.align		4
.L_33:
        /*0018*/ 	.byte	0x04, 0x4f
        /*001a*/ 	.short	(.L_35 - .L_34)


	//   ....[0]....
.L_34:
        /*001c*/ 	.word	0x00000007


	//----- nvinfo : EIATTR_RESERVED_SMEM_USED
	.align		4
.L_35:
        /*0020*/ 	.byte	0x01, 0x41
	.zero		2


	//----- nvinfo : EIATTR_SPARSE_MMA_MASK
	.align		4
        /*0024*/ 	.byte	0x03, 0x50
        /*0026*/ 	.short	0x0000


	//----- nvinfo : EIATTR_TCGEN05_2CTA_USED
	.align		4
        /*0028*/ 	.byte	0x01, 0x52
	.zero		2


	//----- nvinfo : EIATTR_MAXREG_COUNT
	.align		4
        /*002c*/ 	.byte	0x03, 0x1b
        /*002e*/ 	.short	0x00ff


	//----- nvinfo : EIATTR_NUM_BARRIERS
	.align		4
        /*0030*/ 	.byte	0x02, 0x4c
        /*0032*/ 	.byte	0x07
	.zero		1


	//----- nvinfo : EIATTR_EXTERNS
	.align		4
        /*0034*/ 	.byte	0x04, 0x0f
        /*0036*/ 	.short	(.L_37 - .L_36)


	//   ....[0]....
	.align		4
.L_36:
        /*0038*/ 	.word	index@(__assertfail)


	//----- nvinfo : EIATTR_MERCURY_ISA_VERSION
	.align		4
.L_37:
        /*003c*/ 	.byte	0x03, 0x5f
        /*003e*/ 	.short	0x0101


	//----- nvinfo : EIATTR_INT_WARP_WIDE_INSTR_OFFSETS
	.align		4
        /*0040*/ 	.byte	0x04, 0x31
        /*0042*/ 	.short	(.L_39 - .L_38)


	//   ....[0]....
.L_38:
        /*0044*/ 	.word	0x00000e60


	//   ....[1]....
        /*0048*/ 	.word	0x00000f10


	//   ....[2]....
        /*004c*/ 	.word	0x00004710


	//   ....[3]....
        /*0050*/ 	.word	0x00004740


	//   ....[4]....
        /*0054*/ 	.word	0x00004760


	//   ....[5]....
        /*0058*/ 	.word	0x000052a0


	//   ....[6]....
        /*005c*/ 	.word	0x00005350


	//----- nvinfo : EIATTR_COOP_GROUP_MASK_REGIDS
	.align		4
.L_39:
        /*0060*/ 	.byte	0x04, 0x29
        /*0062*/ 	.short	(.L_41 - .L_40)


	//   ....[0]....
.L_40:
        /*0064*/ 	.word	0xffffffff


	//   ....[1]....
        /*0068*/ 	.word	0xffffffff


	//   ....[2]....
        /*006c*/ 	.word	0xffffffff


	//   ....[3]....
        /*0070*/ 	.word	0xffffffff


	//   ....[4]....
        /*0074*/ 	.word	0xffffffff


	//   ....[5]....
        /*0078*/ 	.word	0xffffffff


	//   ....[6]....
        /*007c*/ 	.word	0xffffffff


	//   ....[7]....
        /*0080*/ 	.word	0xffffffff


	//   ....[8]....
        /*0084*/ 	.word	0xffffffff


	//   ....[9]....
        /*0088*/ 	.word	0xffffffff


	//   ....[10]....
        /*008c*/ 	.word	0xffffffff


	//   ....[11]....
        /*0090*/ 	.word	0xffffffff


	//   ....[12]....
        /*0094*/ 	.word	0xffffffff


	//   ....[13]....
        /*0098*/ 	.word	0xffffffff


	//----- nvinfo : EIATTR_COOP_GROUP_INSTR_OFFSETS
	.align		4
.L_41:
        /*009c*/ 	.byte	0x04, 0x28
        /*009e*/ 	.short	(.L_43 - .L_42)


	//   ....[0]....
.L_42:
        /*00a0*/ 	.word	0x000000b0


	//   ....[1]....
        /*00a4*/ 	.word	0x00000510


	//   ....[2]....
        /*00a8*/ 	.word	0x000007d0


	//   ....[3]....
        /*00ac*/ 	.word	0x00000910


	//   ....[4]....
        /*00b0*/ 	.word	0x00000a10


	//   ....[5]....
        /*00b4*/ 	.word	0x00000b80


	//   ....[6]....
        /*00b8*/ 	.word	0x00000d20


	//   ....[7]....
        /*00bc*/ 	.word	0x00000f80


	//   ....[8]....
        /*00c0*/ 	.word	0x000022c0


	//   ....[9]....
        /*00c4*/ 	.word	0x000034f0


	//   ....[10]....
        /*00c8*/ 	.word	0x000039c0


	//   ....[11]....
        /*00cc*/ 	.word	0x000039f0


	//   ....[12]....
        /*00d0*/ 	.word	0x00004610


	//   ....[13]....
        /*00d4*/ 	.word	0x00004820


	//----- nvinfo : EIATTR_VRC_CTA_INIT_COUNT
	.align		4
.L_43:
        /*00d8*/ 	.byte	0x02, 0x4a
        /*00da*/ 	.byte	0x80
	.zero		1


	//----- nvinfo : EIATTR_SYSCALL_OFFSETS
	.align		4
        /*00dc*/ 	.byte	0x04, 0x46
        /*00de*/ 	.short	(.L_45 - .L_44)


	//   ....[0]....
.L_44:
        /*00e0*/ 	.word	0x00005e90


	//   ....[1]....
        /*00e4*/ 	.word	0x00005fd0


	//   ....[2]....
        /*00e8*/ 	.word	0x000067a0


	//----- nvinfo : EIATTR_MBARRIER_INSTR_OFFSETS
	.align		4
.L_45:
        /*00ec*/ 	.byte	0x04, 0x39
        /*00ee*/ 	.short	(.L_47 - .L_46)


	//   ....[0]....
.L_46:
        /*00f0*/ 	.word	0x00000670
        /*00f4*/ 	.word	0x000000ff
        /*00f8*/ 	.word	0x00000000
        /*00fc*/ 	.short	0x0100
        /*00fe*/ 	.byte	0x04
	.zero		1


	//   ....[1]....
        /*0100*/ 	.word	0x00000680
        /*0104*/ 	.word	0x000000ff
        /*0108*/ 	.word	0x00000050
        /*010c*/ 	.short	0x0100
        /*010e*/ 	.byte	0x04
	.zero		1


	//   ....[2]....
        /*0110*/ 	.word	0x00000690
        /*0114*/ 	.word	0x000000ff
        /*0118*/ 	.word	0x00000008
        /*011c*/ 	.short	0x0100
        /*011e*/ 	.byte	0x04
	.zero		1


	//   ....[3]....
        /*0120*/ 	.word	0x000006a0
        /*0124*/ 	.word	0x000000ff
        /*0128*/ 	.word	0x00000058
        /*012c*/ 	.short	0x0100
        /*012e*/ 	.byte	0x04
	.zero		1


	//   ....[4]....
        /*0130*/ 	.word	0x000006b0
        /*0134*/ 	.word	0x000000ff
        /*0138*/ 	.word	0x00000010
        /*013c*/ 	.short	0x0100
        /*013e*/ 	.byte	0x04
	.zero		1


	//   ....[5]....
        /*0140*/ 	.word	0x000006c0
        /*0144*/ 	.word	0x000000ff
        /*0148*/ 	.word	0x00000060
        /*014c*/ 	.short	0x0100
        /*014e*/ 	.byte	0x04
	.zero		1


	//   ....[6]....
        /*0150*/ 	.word	0x000006d0
        /*0154*/ 	.word	0x000000ff
        /*0158*/ 	.word	0x00000018
        /*015c*/ 	.short	0x0100
        /*015e*/ 	.byte	0x04
	.zero		1


	//   ....[7]....
        /*0160*/ 	.word	0x000006e0
        /*0164*/ 	.word	0x000000ff
        /*0168*/ 	.word	0x00000068
        /*016c*/ 	.short	0x0100
        /*016e*/ 	.byte	0x04
	.zero		1


	//   ....[8]....
        /*0170*/ 	.word	0x000006f0
        /*0174*/ 	.word	0x000000ff
        /*0178*/ 	.word	0x00000020
        /*017c*/ 	.short	0x0100
        /*017e*/ 	.byte	0x04
	.zero		1


	//   ....[9]....
        /*0180*/ 	.word	0x00000700
        /*0184*/ 	.word	0x000000ff
        /*0188*/ 	.word	0x00000070
        /*018c*/ 	.short	0x0100
        /*018e*/ 	.byte	0x04
	.zero		1


	//   ....[10]....
        /*0190*/ 	.word	0x00000710
        /*0194*/ 	.word	0x000000ff
        /*0198*/ 	.word	0x00000028
        /*019c*/ 	.short	0x0100
        /*019e*/ 	.byte	0x04
	.zero		1


	//   ....[11]....
        /*01a0*/ 	.word	0x00000720
        /*01a4*/ 	.word	0x000000ff
        /*01a8*/ 	.word	0x00000078
        /*01ac*/ 	.short	0x0100
        /*01ae*/ 	.byte	0x04
	.zero		1


	//   ....[12]....
        /*01b0*/ 	.word	0x00000730
        /*01b4*/ 	.word	0x000000ff
        /*01b8*/ 	.word	0x00000030
        /*01bc*/ 	.short	0x0100
        /*01be*/ 	.byte	0x04
	.zero		1


	//   ....[13]....
        /*01c0*/ 	.word	0x00000740
        /*01c4*/ 	.word	0x000000ff
        /*01c8*/ 	.word	0x00000080
        /*01cc*/ 	.short	0x0100
        /*01ce*/ 	.byte	0x04
	.zero		1


	//   ....[14]....
        /*01d0*/ 	.word	0x00000750
        /*01d4*/ 	.word	0x000000ff
        /*01d8*/ 	.word	0x00000038
        /*01dc*/ 	.short	0x0100
        /*01de*/ 	.byte	0x04
	.zero		1


	//   ....[15]....
        /*01e0*/ 	.word	0x00000760
        /*01e4*/ 	.word	0x000000ff
        /*01e8*/ 	.word	0x00000088
        /*01ec*/ 	.short	0x0100
        /*01ee*/ 	.byte	0x04
	.zero		1


	//   ....[16]....
        /*01f0*/ 	.word	0x00000770
        /*01f4*/ 	.word	0x000000ff
        /*01f8*/ 	.word	0x00000040
        /*01fc*/ 	.short	0x0100
        /*01fe*/ 	.byte	0x04
	.zero		1


	//   ....[17]....
        /*0200*/ 	.word	0x00000780
        /*0204*/ 	.word	0x000000ff
        /*0208*/ 	.word	0x00000090
        /*020c*/ 	.short	0x0100
        /*020e*/ 	.byte	0x04
	.zero		1


	//   ....[18]....
        /*0210*/ 	.word	0x00000790
        /*0214*/ 	.word	0x000000ff
        /*0218*/ 	.word	0x00000048
        /*021c*/ 	.short	0x0100
        /*021e*/ 	.byte	0x04
	.zero		1


	//   ....[19]....
        /*0220*/ 	.word	0x000007a0
        /*0224*/ 	.word	0x000000ff
        /*0228*/ 	.word	0x00000098
        /*022c*/ 	.short	0x0100
        /*022e*/ 	.byte	0x04
	.zero		1


	//   ....[20]....
        /*0230*/ 	.word	0x000008e0
        /*0234*/ 	.word	0x000000ff
        /*0238*/ 	.word	0x000000a0
        /*023c*/ 	.short	0x0100
        /*023e*/ 	.byte	0x04
	.zero		1


	//   ....[21]....
        /*0240*/ 	.word	0x000008f0
        /*0244*/ 	.word	0x000000ff
        /*0248*/ 	.word	0x000000a8
        /*024c*/ 	.short	0x0100
        /*024e*/ 	.byte	0x04
	.zero		1


	//   ....[22]....
        /*0250*/ 	.word	0x000009e0
        /*0254*/ 	.word	0x000000ff
        /*0258*/ 	.word	0x000000b0
        /*025c*/ 	.short	0x0100
        /*025e*/ 	.byte	0x06
	.zero		1


	//   ....[23]....
        /*0260*/ 	.word	0x000009f0
        /*0264*/ 	.word	0x000000ff
        /*0268*/ 	.word	0x000000b8
        /*026c*/ 	.short	0x0100
        /*026e*/ 	.byte	0x06
	.zero		1


	//   ....[24]....
        /*0270*/ 	.word	0x00000b30
        /*0274*/ 	.word	0x000000ff
        /*0278*/ 	.word	0x000000c0
        /*027c*/ 	.short	0x0100
        /*027e*/ 	.byte	0x06
	.zero		1


	//   ....[25]....
        /*0280*/ 	.word	0x00000b40
        /*0284*/ 	.word	0x000000ff
        /*0288*/ 	.word	0x000000d0
        /*028c*/ 	.short	0x0100
        /*028e*/ 	.byte	0x06
	.zero		1


	//   ....[26]....
        /*0290*/ 	.word	0x00000b50
        /*0294*/ 	.word	0x000000ff
        /*0298*/ 	.word	0x000000c8
        /*029c*/ 	.short	0x0100
        /*029e*/ 	.byte	0x06
	.zero		1


	//   ....[27]....
        /*02a0*/ 	.word	0x00000b60
        /*02a4*/ 	.word	0x000000ff
        /*02a8*/ 	.word	0x000000d8
        /*02ac*/ 	.short	0x0100
        /*02ae*/ 	.byte	0x06
	.zero		1


	//   ....[28]....
        /*02b0*/ 	.word	0x00000c90
        /*02b4*/ 	.word	0x000000ff
        /*02b8*/ 	.word	0x000000e0
        /*02bc*/ 	.short	0x0100
        /*02be*/ 	.byte	0x04
	.zero		1


	//   ....[29]....
        /*02c0*/ 	.word	0x00000ca0
        /*02c4*/ 	.word	0x000000ff
        /*02c8*/ 	.word	0x00000100
        /*02cc*/ 	.short	0x0100
        /*02ce*/ 	.byte	0x04
	.zero		1


	//   ....[30]....
        /*02d0*/ 	.word	0x00000cb0
        /*02d4*/ 	.word	0x000000ff
        /*02d8*/ 	.word	0x000000e8
        /*02dc*/ 	.short	0x0100
        /*02de*/ 	.byte	0x04
	.zero		1


	//   ....[31]....
        /*02e0*/ 	.word	0x00000cc0
        /*02e4*/ 	.word	0x000000ff
        /*02e8*/ 	.word	0x00000108
        /*02ec*/ 	.short	0x0100
        /*02ee*/ 	.byte	0x04
	.zero		1


	//   ....[32]....
        /*02f0*/ 	.word	0x00000cd0
        /*02f4*/ 	.word	0x000000ff
        /*02f8*/ 	.word	0x000000f0
        /*02fc*/ 	.short	0x0100
        /*02fe*/ 	.byte	0x04
	.zero		1


	//   ....[33]....
        /*0300*/ 	.word	0x00000ce0
        /*0304*/ 	.word	0x000000ff
        /*0308*/ 	.word	0x00000110
        /*030c*/ 	.short	0x0100
        /*030e*/ 	.byte	0x04
	.zero		1


	//   ....[34]....
        /*0310*/ 	.word	0x00000cf0
        /*0314*/ 	.word	0x000000ff
        /*0318*/ 	.word	0x000000f8
        /*031c*/ 	.short	0x0100
        /*031e*/ 	.byte	0x04
	.zero		1


	//   ....[35]....
        /*0320*/ 	.word	0x00000d00
        /*0324*/ 	.word	0x000000ff
        /*0328*/ 	.word	0x00000118
        /*032c*/ 	.short	0x0100
        /*032e*/ 	.byte	0x04
	.zero		1


	//   ....[36]....
        /*0330*/ 	.word	0x00000e00
        /*0334*/ 	.word	0x000000ff
        /*0338*/ 	.word	0x00000120
        /*033c*/ 	.short	0x0100
        /*033e*/ 	.byte	0x04
	.zero		1


	//   ....[37]....
        /*0340*/ 	.word	0x00000e10
        /*0344*/ 	.word	0x000000ff
        /*0348*/ 	.word	0x00000130
        /*034c*/ 	.short	0x0100
        /*034e*/ 	.byte	0x04
	.zero		1


	//   ....[38]....
        /*0350*/ 	.word	0x00000e20
        /*0354*/ 	.word	0x000000ff
        /*0358*/ 	.word	0x00000128
        /*035c*/ 	.short	0x0100
        /*035e*/ 	.byte	0x04
	.zero		1


	//   ....[39]....
        /*0360*/ 	.word	0x00000e30
        /*0364*/ 	.word	0x000000ff
        /*0368*/ 	.word	0x00000138
        /*036c*/ 	.short	0x0100
        /*036e*/ 	.byte	0x04
	.zero		1


	//   ....[40]....
        /*0370*/ 	.word	0x00000f30
        /*0374*/ 	.word	0x000000ff
        /*0378*/ 	.word	0x00000140
        /*037c*/ 	.short	0x0100
        /*037e*/ 	.byte	0x06
	.zero		1


	//   ....[41]....
        /*0380*/ 	.word	0x00001b10
        /*0384*/ 	.word	0x00000000
        /*0388*/ 	.word	0x00000130
        /*038c*/ 	.short	0x010a
        /*038e*/ 	.byte	0xff
	.zero		1


	//   ....[42]....
        /*0390*/ 	.word	0x00001b40
        /*0394*/ 	.word	0x00000000
        /*0398*/ 	.word	0x00000120
        /*039c*/ 	.short	0x0101
        /*039e*/ 	.byte	0xff
	.zero		1


	//   ....[43]....
        /*03a0*/ 	.word	0x00001be0
        /*03a4*/ 	.word	0x000000ff
        /*03a8*/ 	.word	0x00000050
        /*03ac*/ 	.short	0x010a
        /*03ae*/ 	.byte	0x04
	.zero		1


	//   ....[44]....
        /*03b0*/ 	.word	0x00001cb0
        /*03b4*/ 	.word	0x000000ff
        /*03b8*/ 	.word	0x00000050
        /*03bc*/ 	.short	0x010a
        /*03be*/ 	.byte	0x21
	.zero		1


	//   ....[45]....
        /*03c0*/ 	.word	0x00001e60
        /*03c4*/ 	.word	0x000000ff
        /*03c8*/ 	.word	0x00000050
        /*03cc*/ 	.short	0x010a
        /*03ce*/ 	.byte	0x05
	.zero		1


	//   ....[46]....
        /*03d0*/ 	.word	0x00001f70
        /*03d4*/ 	.word	0x000000ff
        /*03d8*/ 	.word	0x000000b8
        /*03dc*/ 	.short	0x0101
        /*03de*/ 	.byte	0x0d
	.zero		1


	//   ....[47]....
        /*03e0*/ 	.word	0x00001f90
        /*03e4*/ 	.word	0x000000ff
        /*03e8*/ 	.word	0x00000050
        /*03ec*/ 	.short	0x010a
        /*03ee*/ 	.byte	0x04
	.zero		1


	//   ....[48]....
        /*03f0*/ 	.word	0x00002010
        /*03f4*/ 	.word	0x000000ff
        /*03f8*/ 	.word	0x00000050
        /*03fc*/ 	.short	0x010a
        /*03fe*/ 	.byte	0x11
	.zero		1


	//   ....[49]....
        /*0400*/ 	.word	0x000021b0
        /*0404*/ 	.word	0x000000ff
        /*0408*/ 	.word	0x00000050
        /*040c*/ 	.short	0x010a
        /*040e*/ 	.byte	0x05
	.zero		1


	//   ....[50]....
        /*0410*/ 	.word	0x000022f0
        /*0414*/ 	.word	0x00000003
        /*0418*/ 	.word	0x000000c0
        /*041c*/ 	.short	0x010a
        /*041e*/ 	.byte	0xff
	.zero		1


	//   ....[51]....
        /*0420*/ 	.word	0x00002440
        /*0424*/ 	.word	0x00000000
        /*0428*/ 	.word	0x00000000
        /*042c*/ 	.short	0x0101
        /*042e*/ 	.byte	0xff
	.zero		1


	//   ....[52]....
        /*0430*/ 	.word	0x000029e0
        /*0434*/ 	.word	0x000000ff
        /*0438*/ 	.word	0x00000000
        /*043c*/ 	.short	0x010a
        /*043e*/ 	.byte	0x04
	.zero		1


	//   ....[53]....
        /*0440*/ 	.word	0x00002a70
        /*0444*/ 	.word	0x000000ff
        /*0448*/ 	.word	0x00000000
        /*044c*/ 	.short	0x010a
        /*044e*/ 	.byte	0x05
	.zero		1


	//   ....[54]....
        /*0450*/ 	.word	0x00002b00
        /*0454*/ 	.word	0x000000ff
        /*0458*/ 	.word	0x00000000
        /*045c*/ 	.short	0x010a
        /*045e*/ 	.byte	0x05
	.zero		1


	//   ....[55]....
        /*0460*/ 	.word	0x00002b90
        /*0464*/ 	.word	0x000000ff
        /*0468*/ 	.word	0x00000000
        /*046c*/ 	.short	0x010a
        /*046e*/ 	.byte	0x05
	.zero		1


	//   ....[56]....
        /*0470*/ 	.word	0x00002c20
        /*0474*/ 	.word	0x000000ff
        /*0478*/ 	.word	0x00000000
        /*047c*/ 	.short	0x010a
        /*047e*/ 	.byte	0x05
	.zero		1


	//   ....[57]....
        /*0480*/ 	.word	0x00002cb0
        /*0484*/ 	.word	0x000000ff
        /*0488*/ 	.word	0x00000000
        /*048c*/ 	.short	0x010a
        /*048e*/ 	.byte	0x05
	.zero		1


	//   ....[58]....
        /*0490*/ 	.word	0x00002d40
        /*0494*/ 	.word	0x000000ff
        /*0498*/ 	.word	0x00000000
        /*049c*/ 	.short	0x010a
        /*049e*/ 	.byte	0x05
	.zero		1


	//   ....[59]....
        /*04a0*/ 	.word	0x00002dd0
        /*04a4*/ 	.word	0x000000ff
        /*04a8*/ 	.word	0x00000000
        /*04ac*/ 	.short	0x010a
        /*04ae*/ 	.byte	0x05
	.zero		1


	//   ....[60]....
        /*04b0*/ 	.word	0x00002e60
        /*04b4*/ 	.word	0x000000ff
        /*04b8*/ 	.word	0x00000000
        /*04bc*/ 	.short	0x010a
        /*04be*/ 	.byte	0x05
	.zero		1


	//   ....[61]....
        /*04c0*/ 	.word	0x00002f00
        /*04c4*/ 	.word	0x00000000
        /*04c8*/ 	.word	0x00000000
        /*04cc*/ 	.short	0x010a
        /*04ce*/ 	.byte	0xff
	.zero		1


	//   ....[62]....
        /*04d0*/ 	.word	0x00003040
        /*04d4*/ 	.word	0x00000002
        /*04d8*/ 	.word	0x00000120
        /*04dc*/ 	.short	0x010a
        /*04de*/ 	.byte	0xff
	.zero		1


	//   ....[63]....
        /*04e0*/ 	.word	0x000030b0
        /*04e4*/ 	.word	0x00000002
        /*04e8*/ 	.word	0x00000000
        /*04ec*/ 	.short	0x0101
        /*04ee*/ 	.byte	0xff
	.zero		1


	//   ....[64]....
        /*04f0*/ 	.word	0x000030d0
        /*04f4*/ 	.word	0x000000ff
        /*04f8*/ 	.word	0x000000d0
        /*04fc*/ 	.short	0x010a
        /*04fe*/ 	.byte	0x04
	.zero		1


	//   ....[65]....
        /*0500*/ 	.word	0x000031f0
        /*0504*/ 	.word	0x00000002
        /*0508*/ 	.word	0x000000c0
        /*050c*/ 	.short	0x010a
        /*050e*/ 	.byte	0xff
	.zero		1


	//   ....[66]....
        /*0510*/ 	.word	0x000032f0
        /*0514*/ 	.word	0x00000002
        /*0518*/ 	.word	0x00000000
        /*051c*/ 	.short	0x0101
        /*051e*/ 	.byte	0xff
	.zero		1


	//   ....[67]....
        /*0520*/ 	.word	0x00003380
        /*0524*/ 	.word	0x000000ff
        /*0528*/ 	.word	0x000000d0
        /*052c*/ 	.short	0x0106
        /*052e*/ 	.byte	0x04
	.zero		1


	//   ....[68]....
        /*0530*/ 	.word	0x000033a0
        /*0534*/ 	.word	0x000000ff
        /*0538*/ 	.word	0x000000d0
        /*053c*/ 	.short	0x010a
        /*053e*/ 	.byte	0x04
	.zero		1


	//   ....[69]....
        /*0540*/ 	.word	0x00003430
        /*0544*/ 	.word	0x000000ff
        /*0548*/ 	.word	0x000000d0
        /*054c*/ 	.short	0x0106
        /*054e*/ 	.byte	0x07
	.zero		1


	//   ....[70]....
        /*0550*/ 	.word	0x00003470
        /*0554*/ 	.word	0x00000000
        /*0558*/ 	.word	0x000000d0
        /*055c*/ 	.short	0x010a
        /*055e*/ 	.byte	0xff
	.zero		1


	//   ....[71]....
        /*0560*/ 	.word	0x000036c0
        /*0564*/ 	.word	0x000000ff
        /*0568*/ 	.word	0x00000008
        /*056c*/ 	.short	0x010a
        /*056e*/ 	.byte	0x05
	.zero		1


	//   ....[72]....
        /*0570*/ 	.word	0x000036e0
        /*0574*/ 	.word	0x000000ff
        /*0578*/ 	.word	0x00000008
        /*057c*/ 	.short	0x010a
        /*057e*/ 	.byte	0x05
	.zero		1


	//   ....[73]....
        /*0580*/ 	.word	0x00003870
        /*0584*/ 	.word	0x000000ff
        /*0588*/ 	.word	0x00000008
        /*058c*/ 	.short	0x010a
        /*058e*/ 	.byte	0x05
	.zero		1


	//   ....[74]....
        /*0590*/ 	.word	0x00003890
        /*0594*/ 	.word	0x000000ff
        /*0598*/ 	.word	0x00000008
        /*059c*/ 	.short	0x010a
        /*059e*/ 	.byte	0x05
	.zero		1


	//   ....[75]....
        /*05a0*/ 	.word	0x00003950
        /*05a4*/ 	.word	0x000000ff
        /*05a8*/ 	.word	0x00000000
        /*05ac*/ 	.short	0x0101
        /*05ae*/ 	.byte	0x04
	.zero		1


	//   ....[76]....
        /*05b0*/ 	.word	0x00003c90
        /*05b4*/ 	.word	0x00000000
        /*05b8*/ 	.word	0x000000c0
        /*05bc*/ 	.short	0x010a
        /*05be*/ 	.byte	0xff
	.zero		1


	//   ....[77]....
        /*05c0*/ 	.word	0x00003d50
        /*05c4*/ 	.word	0x00000000
        /*05c8*/ 	.word	0x00000000
        /*05cc*/ 	.short	0x0101
        /*05ce*/ 	.byte	0xff
	.zero		1


	//   ....[78]....
        /*05d0*/ 	.word	0x00003e10
        /*05d4*/ 	.word	0x000000ff
        /*05d8*/ 	.word	0x00000000
        /*05dc*/ 	.short	0x010a
        /*05de*/ 	.byte	0x04
	.zero		1


	//   ....[79]....
        /*05e0*/ 	.word	0x00003e20
        /*05e4*/ 	.word	0x000000ff
        /*05e8*/ 	.word	0x00000100
        /*05ec*/ 	.short	0x010a
        /*05ee*/ 	.byte	0x1f
	.zero		1


	//   ....[80]....
        /*05f0*/ 	.word	0x00003ed0
        /*05f4*/ 	.word	0x000000ff
        /*05f8*/ 	.word	0x00000000
        /*05fc*/ 	.short	0x010a
        /*05fe*/ 	.byte	0x05
	.zero		1


	//   ....[81]....
        /*0600*/ 	.word	0x00004000
        /*0604*/ 	.word	0x000000ff
        /*0608*/ 	.word	0x00000000
        /*060c*/ 	.short	0x010a
        /*060e*/ 	.byte	0x04
	.zero		1


	//   ....[82]....
        /*0610*/ 	.word	0x00004300
        /*0614*/ 	.word	0x000000ff
        /*0618*/ 	.word	0x00000000
        /*061c*/ 	.short	0x010a
        /*061e*/ 	.byte	0x04
	.zero		1


	//   ....[83]....
        /*0620*/ 	.word	0x00004390
        /*0624*/ 	.word	0x000000ff
        /*0628*/ 	.word	0x00000000
        /*062c*/ 	.short	0x010a
        /*062e*/ 	.byte	0x05
	.zero		1


	//   ....[84]....
        /*0630*/ 	.word	0x00004420
        /*0634*/ 	.word	0x000000ff
        /*0638*/ 	.word	0x00000000
        /*063c*/ 	.short	0x010a
        /*063e*/ 	.byte	0x05
	.zero		1


	//   ....[85]....
        /*0640*/ 	.word	0x000044c0
        /*0644*/ 	.word	0x00000000
        /*0648*/ 	.word	0x00000000
        /*064c*/ 	.short	0x010a
        /*064e*/ 	.byte	0xff
	.zero		1


	//   ....[86]....
        /*0650*/ 	.word	0x00004500
        /*0654*/ 	.word	0x00000000
        /*0658*/ 	.word	0x00000000
        /*065c*/ 	.short	0x010a
        /*065e*/ 	.byte	0xff
	.zero		1


	//   ....[87]....
        /*0660*/ 	.word	0x00004570
        /*0664*/ 	.word	0x000000ff
        /*0668*/ 	.word	0x00000000
        /*066c*/ 	.short	0x0101
        /*066e*/ 	.byte	0x04
	.zero		1


	//   ....[88]....
        /*0670*/ 	.word	0x000045b0
        /*0674*/ 	.word	0x000000ff
        /*0678*/ 	.word	0x00000140
        /*067c*/ 	.short	0x010a
        /*067e*/ 	.byte	0x1a
	.zero		1


	//   ....[89]....
        /*0680*/ 	.word	0x00004600
        /*0684*/ 	.word	0x000000ff
        /*0688*/ 	.word	0x00000000
        /*068c*/ 	.short	0x0101
        /*068e*/ 	.byte	0x04
	.zero		1


	//   ....[90]....
        /*0690*/ 	.word	0x00004a80
        /*0694*/ 	.word	0x00000007
        /*0698*/ 	.word	0x000000c0
        /*069c*/ 	.short	0x010a
        /*069e*/ 	.byte	0xff
	.zero		1


	//   ....[91]....
        /*06a0*/ 	.word	0x00004bf0
        /*06a4*/ 	.word	0x00000000
        /*06a8*/ 	.word	0x00000000
        /*06ac*/ 	.short	0x0101
        /*06ae*/ 	.byte	0xff
	.zero		1


	//   ....[92]....
        /*06b0*/ 	.word	0x00005060
        /*06b4*/ 	.word	0x000000ff
        /*06b8*/ 	.word	0x000000b8
        /*06bc*/ 	.short	0x010a
        /*06be*/ 	.byte	0x11
	.zero		1


	//   ....[93]....
        /*06c0*/ 	.word	0x000051e0
        /*06c4*/ 	.word	0x000000ff
        /*06c8*/ 	.word	0x000000a8
        /*06cc*/ 	.short	0x010a
        /*06ce*/ 	.byte	0x11
	.zero		1


	//   ....[94]....
        /*06d0*/ 	.word	0x000053f0
        /*06d4*/ 	.word	0x000000ff
        /*06d8*/ 	.word	0x000000a0
        /*06dc*/ 	.short	0x010b
        /*06de*/ 	.byte	0x11
	.zero		1


	//   ....[95]....
        /*06e0*/ 	.word	0x00005400
        /*06e4*/ 	.word	0x000000ff
        /*06e8*/ 	.word	0x00000000
        /*06ec*/ 	.short	0x0101
        /*06ee*/ 	.byte	0x1b
	.zero		1


	//   ....[96]....
        /*06f0*/ 	.word	0x00005440
        /*06f4*/ 	.word	0x00000000
        /*06f8*/ 	.word	0x000000a8
        /*06fc*/ 	.short	0x010a
        /*06fe*/ 	.byte	0xff
	.zero		1


	//   ....[97]....
        /*0700*/ 	.word	0x00005760
        /*0704*/ 	.word	0x00000003
        /*0708*/ 	.word	0x000000c0
        /*070c*/ 	.short	0x010a
        /*070e*/ 	.byte	0xff
	.zero		1


	//   ....[98]....
        /*0710*/ 	.word	0x000058e0
        /*0714*/ 	.word	0x00000000
        /*0718*/ 	.word	0x00000000
        /*071c*/ 	.short	0x0101
        /*071e*/ 	.byte	0xff
	.zero		1


	//   ....[99]....
        /*0720*/ 	.word	0x00006370
        /*0724*/ 	.word	0x000000ff
        /*0728*/ 	.word	0x000000a0
        /*072c*/ 	.short	0x010a
        /*072e*/ 	.byte	0x2c
	.zero		1


	//   ....[100]....
        /*0730*/ 	.word	0x00006380
        /*0734*/ 	.word	0x0000008f
        /*0738*/ 	.word	0x000000e0
        /*073c*/ 	.short	0x010a
        /*073e*/ 	.byte	0xff
	.zero		1


	//   ....[101]....
        /*0740*/ 	.word	0x00006510
        /*0744*/ 	.word	0x000000ff
        /*0748*/ 	.word	0x000000a0
        /*074c*/ 	.short	0x010a
        /*074e*/ 	.byte	0x2c
	.zero		1


	//   ....[102]....
        /*0750*/ 	.word	0x00006620
        /*0754*/ 	.word	0x000000ff
        /*0758*/ 	.word	0x00000000
        /*075c*/ 	.short	0x0101
        /*075e*/ 	.byte	0x04
	.zero		1


	//   ....[103]....
        /*0760*/ 	.word	0x00006680
        /*0764*/ 	.word	0x0000008f
        /*0768*/ 	.word	0x000000e0
        /*076c*/ 	.short	0x010a
        /*076e*/ 	.byte	0xff
	.zero		1


	//   ....[104]....
        /*0770*/ 	.word	0x00006c70
        /*0774*/ 	.word	0x0000008f
        /*0778*/ 	.word	0x00000000
        /*077c*/ 	.short	0x0101
        /*077e*/ 	.byte	0xff
	.zero		1


	//   ....[105]....
        /*0780*/ 	.word	0x00007ad0
        /*0784*/ 	.word	0x00000000
        /*0788*/ 	.word	0x00000130
        /*078c*/ 	.short	0x010a
        /*078e*/ 	.byte	0xff
	.zero		1


	//   ....[106]....
        /*0790*/ 	.word	0x00007b30
        /*0794*/ 	.word	0x00000000
        /*0798*/ 	.word	0x00000050
        /*079c*/ 	.short	0x010a
        /*079e*/ 	.byte	0xff
	.zero		1


	//   ....[107]....
        /*07a0*/ 	.word	0x00007b90
        /*07a4*/ 	.word	0x00000000
        /*07a8*/ 	.word	0x00000050
        /*07ac*/ 	.short	0x010a
        /*07ae*/ 	.byte	0xff
	.zero		1


	//   ....[108]....
        /*07b0*/ 	.word	0x00007be0
        /*07b4*/ 	.word	0x00000003
        /*07b8*/ 	.word	0x000000c0
        /*07bc*/ 	.short	0x010a
        /*07be*/ 	.byte	0xff
	.zero		1


	//   ....[109]....
        /*07c0*/ 	.word	0x00007c40
        /*07c4*/ 	.word	0x00000000
        /*07c8*/ 	.word	0x00000000
        /*07cc*/ 	.short	0x010a
        /*07ce*/ 	.byte	0xff
	.zero		1


	//   ....[110]....
        /*07d0*/ 	.word	0x00007ca0
        /*07d4*/ 	.word	0x00000000
        /*07d8*/ 	.word	0x00000000
        /*07dc*/ 	.short	0x010a
        /*07de*/ 	.byte	0xff
	.zero		1


	//   ....[111]....
        /*07e0*/ 	.word	0x00007d00
        /*07e4*/ 	.word	0x00000000
        /*07e8*/ 	.word	0x00000000
        /*07ec*/ 	.short	0x010a
        /*07ee*/ 	.byte	0xff
	.zero		1


	//   ....[112]....
        /*07f0*/ 	.word	0x00007d60
        /*07f4*/ 	.word	0x00000000
        /*07f8*/ 	.word	0x00000000
        /*07fc*/ 	.short	0x010a
        /*07fe*/ 	.byte	0xff
	.zero		1


	//   ....[113]....
        /*0800*/ 	.word	0x00007dc0
        /*0804*/ 	.word	0x00000000
        /*0808*/ 	.word	0x00000000
        /*080c*/ 	.short	0x010a
        /*080e*/ 	.byte	0xff
	.zero		1


	//   ....[114]....
        /*0810*/ 	.word	0x00007e20
        /*0814*/ 	.word	0x00000000
        /*0818*/ 	.word	0x00000000
        /*081c*/ 	.short	0x010a
        /*081e*/ 	.byte	0xff
	.zero		1


	//   ....[115]....
        /*0820*/ 	.word	0x00007e80
        /*0824*/ 	.word	0x00000000
        /*0828*/ 	.word	0x00000000
        /*082c*/ 	.short	0x010a
        /*082e*/ 	.byte	0xff
	.zero		1


	//   ....[116]....
        /*0830*/ 	.word	0x00007ee0
        /*0834*/ 	.word	0x00000000
        /*0838*/ 	.word	0x00000000
        /*083c*/ 	.short	0x010a
        /*083e*/ 	.byte	0xff
	.zero		1


	//   ....[117]....
        /*0840*/ 	.word	0x00007f40
        /*0844*/ 	.word	0x00000000
        /*0848*/ 	.word	0x00000000
        /*084c*/ 	.short	0x010a
        /*084e*/ 	.byte	0xff
	.zero		1


	//   ....[118]....
        /*0850*/ 	.word	0x00007f90
        /*0854*/ 	.word	0x00000002
        /*0858*/ 	.word	0x00000120
        /*085c*/ 	.short	0x010a
        /*085e*/ 	.byte	0xff
	.zero		1


	//   ....[119]....
        /*0860*/ 	.word	0x00007ff0
        /*0864*/ 	.word	0x00000002
        /*0868*/ 	.word	0x000000d0
        /*086c*/ 	.short	0x010a
        /*086e*/ 	.byte	0xff
	.zero		1


	//   ....[120]....
        /*0870*/ 	.word	0x00008040
        /*0874*/ 	.word	0x00000002
        /*0878*/ 	.word	0x000000c0
        /*087c*/ 	.short	0x010a
        /*087e*/ 	.byte	0xff
	.zero		1


	//   ....[121]....
        /*0880*/ 	.word	0x000080a0
        /*0884*/ 	.word	0x00000000
        /*0888*/ 	.word	0x000000d0
        /*088c*/ 	.short	0x010a
        /*088e*/ 	.byte	0xff
	.zero		1


	//   ....[122]....
        /*0890*/ 	.word	0x00008100
        /*0894*/ 	.word	0x00000005
        /*0898*/ 	.word	0x00000008
        /*089c*/ 	.short	0x010a
        /*089e*/ 	.byte	0xff
	.zero		1


	//   ....[123]....
        /*08a0*/ 	.word	0x000081f0
        /*08a4*/ 	.word	0x00000000
        /*08a8*/ 	.word	0x00000008
        /*08ac*/ 	.short	0x010a
        /*08ae*/ 	.byte	0xff
	.zero		1


	//   ....[124]....
        /*08b0*/ 	.word	0x00008240
        /*08b4*/ 	.word	0x00000000
        /*08b8*/ 	.word	0x000000c0
        /*08bc*/ 	.short	0x010a
        /*08be*/ 	.byte	0xff
	.zero		1


	//   ....[125]....
        /*08c0*/ 	.word	0x000082a0
        /*08c4*/ 	.word	0x00000000
        /*08c8*/ 	.word	0x00000100
        /*08cc*/ 	.short	0x010a
        /*08ce*/ 	.byte	0xff
	.zero		1


	//   ....[126]....
        /*08d0*/ 	.word	0x00008300
        /*08d4*/ 	.word	0x00000000
        /*08d8*/ 	.word	0x00000000
        /*08dc*/ 	.short	0x010a
        /*08de*/ 	.byte	0xff
	.zero		1


	//   ....[127]....
        /*08e0*/ 	.word	0x00008360
        /*08e4*/ 	.word	0x00000000
        /*08e8*/ 	.word	0x00000000
        /*08ec*/ 	.short	0x010a
        /*08ee*/ 	.byte	0xff
	.zero		1


	//   ....[128]....
        /*08f0*/ 	.word	0x000083c0
        /*08f4*/ 	.word	0x00000000
        /*08f8*/ 	.word	0x00000000
        /*08fc*/ 	.short	0x010a
        /*08fe*/ 	.byte	0xff
	.zero		1


	//   ....[129]....
        /*0900*/ 	.word	0x00008420
        /*0904*/ 	.word	0x00000000
        /*0908*/ 	.word	0x00000000
        /*090c*/ 	.short	0x010a
        /*090e*/ 	.byte	0xff
	.zero		1


	//   ....[130]....
        /*0910*/ 	.word	0x00008480
        /*0914*/ 	.word	0x00000000
        /*0918*/ 	.word	0x00000140
        /*091c*/ 	.short	0x010a
        /*091e*/ 	.byte	0xff
	.zero		1


	//   ....[131]....
        /*0920*/ 	.word	0x000084d0
        /*0924*/ 	.word	0x00000007
        /*0928*/ 	.word	0x000000c0
        /*092c*/ 	.short	0x010a
        /*092e*/ 	.byte	0xff
	.zero		1


	//   ....[132]....
        /*0930*/ 	.word	0x00008530
        /*0934*/ 	.word	0x00000000
        /*0938*/ 	.word	0x000000b8
        /*093c*/ 	.short	0x010a
        /*093e*/ 	.byte	0xff
	.zero		1


	//   ....[133]....
        /*0940*/ 	.word	0x00008590
        /*0944*/ 	.word	0x00000000
        /*0948*/ 	.word	0x000000a8
        /*094c*/ 	.short	0x010a
        /*094e*/ 	.byte	0xff
	.zero		1


	//   ....[134]....
        /*0950*/ 	.word	0x000085e0
        /*0954*/ 	.word	0x00000003
        /*0958*/ 	.word	0x000000c0
        /*095c*/ 	.short	0x010a
        /*095e*/ 	.byte	0xff
	.zero		1


	//   ....[135]....
        /*0960*/ 	.word	0x00008640
        /*0964*/ 	.word	0x00000000
        /*0968*/ 	.word	0x000000a0
        /*096c*/ 	.short	0x010a
        /*096e*/ 	.byte	0xff
	.zero		1


	//   ....[136]....
        /*0970*/ 	.word	0x00008690
        /*0974*/ 	.word	0x0000008f
        /*0978*/ 	.word	0x000000e0
        /*097c*/ 	.short	0x010a
        /*097e*/ 	.byte	0xff
	.zero		1


	//----- nvinfo : EIATTR_NUM_MBARRIERS
	.align		4
.L_47:
        /*0980*/ 	.byte	0x03, 0x38
        /*0982*/ 	.short	0x0029


	//----- nvinfo : EIATTR_EXIT_INSTR_OFFSETS
	.align		4
        /*0984*/ 	.byte	0x04, 0x1c
        /*0986*/ 	.short	(.L_49 - .L_48)


	//   ....[0]....
.L_48:
        /*0988*/ 	.word	0x00002f30


	//   ....[1]....
        /*098c*/ 	.word	0x00003440


	//   ....[2]....
        /*0990*/ 	.word	0x000034a0


	//   ....[3]....
        /*0994*/ 	.word	0x00004830


	//   ....[4]....
        /*0998*/ 	.word	0x00005470


	//   ....[5]....
        /*099c*/ 	.word	0x000054b0


	//   ....[6]....
        /*09a0*/ 	.word	0x00007ac0


	//----- nvinfo : EIATTR_MAX_THREADS
	.align		4
.L_49:
        /*09a4*/ 	.byte	0x04, 0x05
        /*09a6*/ 	.short	(.L_51 - .L_50)
.L_50:
        /*09a8*/ 	.word	0x00000100
        /*09ac*/ 	.word	0x00000001
        /*09b0*/ 	.word	0x00000001


	//----- nvinfo : EIATTR_CRS_STACK_SIZE
	.align		4
.L_51:
        /*09b4*/ 	.byte	0x04, 0x1e
        /*09b6*/ 	.short	(.L_53 - .L_52)
.L_52:
        /*09b8*/ 	.word	0x00000000


	//----- nvinfo : EIATTR_CBANK_PARAM_SIZE
	.align		4
.L_53:
        /*09bc*/ 	.byte	0x03, 0x19
        /*09be*/ 	.short	0x0800


	//----- nvinfo : EIATTR_PARAM_CBANK
	.align		4
        /*09c0*/ 	.byte	0x04, 0x0a
        /*09c2*/ 	.short	(.L_55 - .L_54)
	.align		4
.L_54:
        /*09c4*/ 	.word	index@(.nv.constant0._ZN7cutlass13device_kernelINS_4gemm6kernel13GemmUniversalIN4cute5tupleIJiiiiEEENS1_10collective13CollectiveMmaINS1_35MainloopSm100TmaUmmaWarpSpecializedILi10ELi2ELi4ENS5_IJNS4_1CILi2EEESB_NSA_ILi1EEEEEEEENS5_IJNSA_ILi256EEENSA_ILi64EEENSA_ILi128EEEEEENS_12float_e4m3_tENS5_IJlSC_lEEESJ_SK_NS4_8TiledMMAINS4_8MMA_AtomIJNS4_10MMA_TraitsINS4_25SM100_MMA_F8F6F4_2x1SM_SSEJSJ_SJ_fSF_SG_NS4_17integral_constantINS4_4UMMA5MajorELSR_0EEESS_NSP_INSQ_7ScaleInELST_0EEESU_EEEEEENS4_6LayoutINS5_IJSC_SC_SC_EEENS5_IJNSA_ILi0EEESZ_SZ_EEEEENS5_IJNS4_10UnderscoreES12_S12_EEEEENS4_28SM100_TMA_2SM_LOAD_MULTICASTENS4_14ComposedLayoutINS4_7SwizzleILi3ELi4ELi3EEENS4_18smem_ptr_flag_bitsILi8EEENSX_INS5_IJNSA_ILi8EEESH_EEENS5_IJSH_SC_EEEEEEEvNS4_8identityENS4_18SM100_TMA_2SM_LOADES1F_vS1G_EENS_8epilogue10collective18CollectiveEpilogueINS1J_23Sm100TmaWarpSpecializedILi1ELi1ELi64ELb0ELb0EEEJNS5_IJSH_SG_SH_EEENS5_IJNSX_ISH_SC_EENSX_ISG_SC_EEEEESJ_SK_SJ_SK_NS1J_6fusion15FusionCallbacksIS1N_NS1S_17LinearCombinationISJ_fSJ_fLNS_15FloatRoundStyleE2EEES1O_S1R_JEEENS4_5SM1004TMEM4LOAD26SM100_TMEM_LOAD_32dp32b64xENS4_13SM90_TMA_LOADENS16_INS17_ILi2ELi4ELi3EEES1A_NSX_INS5_IJS1B_SG_EEENS5_IJSG_SC_EEEEEEENS4_39AutoVectorizingCopyWithAssumedAlignmentILi128EEENS4_14SM90_TMA_STOREES27_S29_S29_EEEvvEEEEvNT_6ParamsE)
        /*09c8*/ 	.short	0x0380
        /*09ca*/ 	.short	0x0800


	//----- nvinfo : EIATTR_SW_WAR
	.align		4
.L_55:
        /*09cc*/ 	.byte	0x04, 0x36
        /*09ce*/ 	.short	(.L_57 - .L_56)
.L_56:
        /*09d0*/ 	.word	0x00000008
.L_57:


//--------------------- .nv.callgraph             --------------------------
	.section	.nv.callgraph,"",@"SHT_CUDA_CALLGRAPH"
	.align	4
	.sectionentsize	8
	.align		4
        /*0000*/ 	.word	0x00000000
	.align		4
        /*0004*/ 	.word	0xffffffff
	.align		4
        /*0008*/ 	.word	index@(_ZN7cutlass13device_kernelINS_4gemm6kernel13GemmUniversalIN4cute5tupleIJiiiiEEENS1_10collective13CollectiveMmaINS1_35MainloopSm100TmaUmmaWarpSpecializedILi10ELi2ELi4ENS5_IJNS4_1CILi2EEESB_NSA_ILi1EEEEEEEENS5_IJNSA_ILi256EEENSA_ILi64EEENSA_ILi128EEEEEENS_12float_e4m3_tENS5_IJlSC_lEEESJ_SK_NS4_8TiledMMAINS4_8MMA_AtomIJNS4_10MMA_TraitsINS4_25SM100_MMA_F8F6F4_2x1SM_SSEJSJ_SJ_fSF_SG_NS4_17integral_constantINS4_4UMMA5MajorELSR_0EEESS_NSP_INSQ_7ScaleInELST_0EEESU_EEEEEENS4_6LayoutINS5_IJSC_SC_SC_EEENS5_IJNSA_ILi0EEESZ_SZ_EEEEENS5_IJNS4_10UnderscoreES12_S12_EEEEENS4_28SM100_TMA_2SM_LOAD_MULTICASTENS4_14ComposedLayoutINS4_7SwizzleILi3ELi4ELi3EEENS4_18smem_ptr_flag_bitsILi8EEENSX_INS5_IJNSA_ILi8EEESH_EEENS5_IJSH_SC_EEEEEEEvNS4_8identityENS4_18SM100_TMA_2SM_LOADES1F_vS1G_EENS_8epilogue10collective18CollectiveEpilogueINS1J_23Sm100TmaWarpSpecializedILi1ELi1ELi64ELb0ELb0EEEJNS5_IJSH_SG_SH_EEENS5_IJNSX_ISH_SC_EENSX_ISG_SC_EEEEESJ_SK_SJ_SK_NS1J_6fusion15FusionCallbacksIS1N_NS1S_17LinearCombinationISJ_fSJ_fLNS_15FloatRoundStyleE2EEES1O_S1R_JEEENS4_5SM1004TMEM4LOAD26SM100_TMEM_LOAD_32dp32b64xENS4_13SM90_TMA_LOADENS16_INS17_ILi2ELi4ELi3EEES1A_NSX_INS5_IJS1B_SG_EEENS5_IJSG_SC_EEEEEEENS4_39AutoVectorizingCopyWithAssumedAlignmentILi128EEENS4_14SM90_TMA_STOREES27_S29_S29_EEEvvEEEEvNT_6ParamsE)
	.align		4
        /*000c*/ 	.word	index@(__assertfail)
	.align		4
        /*0010*/ 	.word	0x00000000
	.align		4
        /*0014*/ 	.word	0xfffffffe
	.align		4
        /*0018*/ 	.word	0x00000000
	.align		4
        /*001c*/ 	.word	0xfffffffd
	.align		4
        /*0020*/ 	.word	0x00000000
	.align		4
        /*0024*/ 	.word	0xfffffffc


//--------------------- .nv.constant4             --------------------------
	.section	.nv.constant4,"a",@progbits
	.align	8
	.align		8
.nv.constant4:
        /*0000*/ 	.dword	__assertfail
	.align		8
        /*0008*/ 	.dword	__unnamed_1
	.align		8
        /*0010*/ 	.dword	__unnamed_2
	.align		8
        /*0018*/ 	.dword	_ZN39_INTERNAL_a12538ba_4_k_cu_7f89785e_91344cuda3std3__45__cpo5beginE
	.align		8
        /*0020*/ 	.dword	_ZN39_INTERNAL_a12538ba_4_k_cu_7f89785e_91344cuda3std3__45__cpo3endE
	.align		8
        /*0028*/ 	.dword	_ZN39_INTERNAL_a12538ba_4_k_cu_7f89785e_91344cuda3std3__45__cpo6cbeginE
	.align		8
        /*0030*/ 	.dword	_ZN39_INTERNAL_a12538ba_4_k_cu_7f89785e_91344cuda3std3__45__cpo4cendE
	.align		8
        /*0038*/ 	.dword	_ZN39_INTERNAL_a12538ba_4_k_cu_7f89785e_91344cuda3std3__441_GLOBAL__N__a12538ba_4_k_cu_7f89785e_91346ignoreE
	.align		8
        /*0040*/ 	.dword	_ZN39_INTERNAL_a12538ba_4_k_cu_7f89785e_91344cuda3std3__419piecewise_constructE
	.align		8
        /*0048*/ 	.dword	_ZN39_INTERNAL_a12538ba_4_k_cu_7f89785e_91344cuda3std3__48in_placeE
	.align		8
        /*0050*/ 	.dword	_ZN39_INTERNAL_a12538ba_4_k_cu_7f89785e_91344cuda3std6ranges3__45__cpo4swapE
	.align		8
        /*0058*/ 	.dword	_ZN39_INTERNAL_a12538ba_4_k_cu_7f89785e_91344cuda3std6ranges3__45__cpo9iter_moveE
	.align		8
        /*0060*/ 	.dword	_ZN39_INTERNAL_a12538ba_4_k_cu_7f89785e_91344cute7productE
	.align		8
        /*0068*/ 	.dword	_ZN39_INTERNAL_a12538ba_4_k_cu_7f89785e_91344cute1_E
	.align		8
        /*0070*/ 	.dword	$str$25
	.align		8
        /*0078*/ 	.dword	$str$26
	.align		8
        /*0080*/ 	.dword	$str$27
	.align		8
        /*0088*/ 	.dword	$str$28


//--------------------- .text._ZN7cutlass13device_kernelINS_4gemm6kernel13GemmUniversalIN4cute5tupleIJiiiiEEENS1_10collective13CollectiveMmaINS1_35MainloopSm100TmaUmmaWarpSpecializedILi10ELi2ELi4ENS5_IJNS4_1CILi2EEESB_NSA_ILi1EEEEEEEENS5_IJNSA_ILi256EEENSA_ILi64EEENSA_ILi128EEEEEENS_12float_e4m3_tENS5_IJlSC_lEEESJ_SK_NS4_8TiledMMAINS4_8MMA_AtomIJNS4_10MMA_TraitsINS4_25SM100_MMA_F8F6F4_2x1SM_SSEJSJ_SJ_fSF_SG_NS4_17integral_constantINS4_4UMMA5MajorELSR_0EEESS_NSP_INSQ_7ScaleInELST_0EEESU_EEEEEENS4_6LayoutINS5_IJSC_SC_SC_EEENS5_IJNSA_ILi0EEESZ_SZ_EEEEENS5_IJNS4_10UnderscoreES12_S12_EEEEENS4_28SM100_TMA_2SM_LOAD_MULTICASTENS4_14ComposedLayoutINS4_7SwizzleILi3ELi4ELi3EEENS4_18smem_ptr_flag_bitsILi8EEENSX_INS5_IJNSA_ILi8EEESH_EEENS5_IJSH_SC_EEEEEEEvNS4_8identityENS4_18SM100_TMA_2SM_LOADES1F_vS1G_EENS_8epilogue10collective18CollectiveEpilogueINS1J_23Sm100TmaWarpSpecializedILi1ELi1ELi64ELb0ELb0EEEJNS5_IJSH_SG_SH_EEENS5_IJNSX_ISH_SC_EENSX_ISG_SC_EEEEESJ_SK_SJ_SK_NS1J_6fusion15FusionCallbacksIS1N_NS1S_17LinearCombinationISJ_fSJ_fLNS_15FloatRoundStyleE2EEES1O_S1R_JEEENS4_5SM1004TMEM4LOAD26SM100_TMEM_LOAD_32dp32b64xENS4_13SM90_TMA_LOADENS16_INS17_ILi2ELi4ELi3EEES1A_NSX_INS5_IJS1B_SG_EEENS5_IJSG_SC_EEEEEEENS4_39AutoVectorizingCopyWithAssumedAlignmentILi128EEENS4_14SM90_TMA_STOREES27_S29_S29_EEEvvEEEEvNT_6ParamsE --------------------------
	.section	.text._ZN7cutlass13device_kernelINS_4gemm6kernel13GemmUniversalIN4cute5tupleIJiiiiEEENS1_10collective13CollectiveMmaINS1_35MainloopSm100TmaUmmaWarpSpecializedILi10ELi2ELi4ENS5_IJNS4_1CILi2EEESB_NSA_ILi1EEEEEEEENS5_IJNSA_ILi256EEENSA_ILi64EEENSA_ILi128EEEEEENS_12float_e4m3_tENS5_IJlSC_lEEESJ_SK_NS4_8TiledMMAINS4_8MMA_AtomIJNS4_10MMA_TraitsINS4_25SM100_MMA_F8F6F4_2x1SM_SSEJSJ_SJ_fSF_SG_NS4_17integral_constantINS4_4UMMA5MajorELSR_0EEESS_NSP_INSQ_7ScaleInELST_0EEESU_EEEEEENS4_6LayoutINS5_IJSC_SC_SC_EEENS5_IJNSA_ILi0EEESZ_SZ_EEEEENS5_IJNS4_10UnderscoreES12_S12_EEEEENS4_28SM100_TMA_2SM_LOAD_MULTICASTENS4_14ComposedLayoutINS4_7SwizzleILi3ELi4ELi3EEENS4_18smem_ptr_flag_bitsILi8EEENSX_INS5_IJNSA_ILi8EEESH_EEENS5_IJSH_SC_EEEEEEEvNS4_8identityENS4_18SM100_TMA_2SM_LOADES1F_vS1G_EENS_8epilogue10collective18CollectiveEpilogueINS1J_23Sm100TmaWarpSpecializedILi1ELi1ELi64ELb0ELb0EEEJNS5_IJSH_SG_SH_EEENS5_IJNSX_ISH_SC_EENSX_ISG_SC_EEEEESJ_SK_SJ_SK_NS1J_6fusion15FusionCallbacksIS1N_NS1S_17LinearCombinationISJ_fSJ_fLNS_15FloatRoundStyleE2EEES1O_S1R_JEEENS4_5SM1004TMEM4LOAD26SM100_TMEM_LOAD_32dp32b64xENS4_13SM90_TMA_LOADENS16_INS17_ILi2ELi4ELi3EEES1A_NSX_INS5_IJS1B_SG_EEENS5_IJSG_SC_EEEEEEENS4_39AutoVectorizingCopyWithAssumedAlignmentILi128EEENS4_14SM90_TMA_STOREES27_S29_S29_EEEvvEEEEvNT_6ParamsE,"ax",@progbits
	.align	128
.text._ZN7cutlass13device_kernelINS_4gemm6kernel13GemmUniversalIN4cute5tupleIJiiiiEEENS1_10collective13CollectiveMmaINS1_35MainloopSm100TmaUmmaWarpSpecializedILi10ELi2ELi4ENS5_IJNS4_1CILi2EEESB_NSA_ILi1EEEEEEEENS5_IJNSA_ILi256EEENSA_ILi64EEENSA_ILi128EEEEEENS_12float_e4m3_tENS5_IJlSC_lEEESJ_SK_NS4_8TiledMMAINS4_8MMA_AtomIJNS4_10MMA_TraitsINS4_25SM100_MMA_F8F6F4_2x1SM_SSEJSJ_SJ_fSF_SG_NS4_17integral_constantINS4_4UMMA5MajorELSR_0EEESS_NSP_INSQ_7ScaleInELST_0EEESU_EEEEEENS4_6LayoutINS5_IJSC_SC_SC_EEENS5_IJNSA_ILi0EEESZ_SZ_EEEEENS5_IJNS4_10UnderscoreES12_S12_EEEEENS4_28SM100_TMA_2SM_LOAD_MULTICASTENS4_14ComposedLayoutINS4_7SwizzleILi3ELi4ELi3EEENS4_18smem_ptr_flag_bitsILi8EEENSX_INS5_IJNSA_ILi8EEESH_EEENS5_IJSH_SC_EEEEEEEvNS4_8identityENS4_18SM100_TMA_2SM_LOADES1F_vS1G_EENS_8epilogue10collective18CollectiveEpilogueINS1J_23Sm100TmaWarpSpecializedILi1ELi1ELi64ELb0ELb0EEEJNS5_IJSH_SG_SH_EEENS5_IJNSX_ISH_SC_EENSX_ISG_SC_EEEEESJ_SK_SJ_SK_NS1J_6fusion15FusionCallbacksIS1N_NS1S_17LinearCombinationISJ_fSJ_fLNS_15FloatRoundStyleE2EEES1O_S1R_JEEENS4_5SM1004TMEM4LOAD26SM100_TMEM_LOAD_32dp32b64xENS4_13SM90_TMA_LOADENS16_INS17_ILi2ELi4ELi3EEES1A_NSX_INS5_IJS1B_SG_EEENS5_IJSG_SC_EEEEEEENS4_39AutoVectorizingCopyWithAssumedAlignmentILi128EEENS4_14SM90_TMA_STOREES27_S29_S29_EEEvvEEEEvNT_6ParamsE:
        .type           _ZN7cutlass13device_kernelINS_4gemm6kernel13GemmUniversalIN4cute5tupleIJiiiiEEENS1_10collective13CollectiveMmaINS1_35MainloopSm100TmaUmmaWarpSpecializedILi10ELi2ELi4ENS5_IJNS4_1CILi2EEESB_NSA_ILi1EEEEEEEENS5_IJNSA_ILi256EEENSA_ILi64EEENSA_ILi128EEEEEENS_12float_e4m3_tENS5_IJlSC_lEEESJ_SK_NS4_8TiledMMAINS4_8MMA_AtomIJNS4_10MMA_TraitsINS4_25SM100_MMA_F8F6F4_2x1SM_SSEJSJ_SJ_fSF_SG_NS4_17integral_constantINS4_4UMMA5MajorELSR_0EEESS_NSP_INSQ_7ScaleInELST_0EEESU_EEEEEENS4_6LayoutINS5_IJSC_SC_SC_EEENS5_IJNSA_ILi0EEESZ_SZ_EEEEENS5_IJNS4_10UnderscoreES12_S12_EEEEENS4_28SM100_TMA_2SM_LOAD_MULTICASTENS4_14ComposedLayoutINS4_7SwizzleILi3ELi4ELi3EEENS4_18smem_ptr_flag_bitsILi8EEENSX_INS5_IJNSA_ILi8EEESH_EEENS5_IJSH_SC_EEEEEEEvNS4_8identityENS4_18SM100_TMA_2SM_LOADES1F_vS1G_EENS_8epilogue10collective18CollectiveEpilogueINS1J_23Sm100TmaWarpSpecializedILi1ELi1ELi64ELb0ELb0EEEJNS5_IJSH_SG_SH_EEENS5_IJNSX_ISH_SC_EENSX_ISG_SC_EEEEESJ_SK_SJ_SK_NS1J_6fusion15FusionCallbacksIS1N_NS1S_17LinearCombinationISJ_fSJ_fLNS_15FloatRoundStyleE2EEES1O_S1R_JEEENS4_5SM1004TMEM4LOAD26SM100_TMEM_LOAD_32dp32b64xENS4_13SM90_TMA_LOADENS16_INS17_ILi2ELi4ELi3EEES1A_NSX_INS5_IJS1B_SG_EEENS5_IJSG_SC_EEEEEEENS4_39AutoVectorizingCopyWithAssumedAlignmentILi128EEENS4_14SM90_TMA_STOREES27_S29_S29_EEEvvEEEEvNT_6ParamsE,@function
        .size           _ZN7cutlass13device_kernelINS_4gemm6kernel13GemmUniversalIN4cute5tupleIJiiiiEEENS1_10collective13CollectiveMmaINS1_35MainloopSm100TmaUmmaWarpSpecializedILi10ELi2ELi4ENS5_IJNS4_1CILi2EEESB_NSA_ILi1EEEEEEEENS5_IJNSA_ILi256EEENSA_ILi64EEENSA_ILi128EEEEEENS_12float_e4m3_tENS5_IJlSC_lEEESJ_SK_NS4_8TiledMMAINS4_8MMA_AtomIJNS4_10MMA_TraitsINS4_25SM100_MMA_F8F6F4_2x1SM_SSEJSJ_SJ_fSF_SG_NS4_17integral_constantINS4_4UMMA5MajorELSR_0EEESS_NSP_INSQ_7ScaleInELST_0EEESU_EEEEEENS4_6LayoutINS5_IJSC_SC_SC_EEENS5_IJNSA_ILi0EEESZ_SZ_EEEEENS5_IJNS4_10UnderscoreES12_S12_EEEEENS4_28SM100_TMA_2SM_LOAD_MULTICASTENS4_14ComposedLayoutINS4_7SwizzleILi3ELi4ELi3EEENS4_18smem_ptr_flag_bitsILi8EEENSX_INS5_IJNSA_ILi8EEESH_EEENS5_IJSH_SC_EEEEEEEvNS4_8identityENS4_18SM100_TMA_2SM_LOADES1F_vS1G_EENS_8epilogue10collective18CollectiveEpilogueINS1J_23Sm100TmaWarpSpecializedILi1ELi1ELi64ELb0ELb0EEEJNS5_IJSH_SG_SH_EEENS5_IJNSX_ISH_SC_EENSX_ISG_SC_EEEEESJ_SK_SJ_SK_NS1J_6fusion15FusionCallbacksIS1N_NS1S_17LinearCombinationISJ_fSJ_fLNS_15FloatRoundStyleE2EEES1O_S1R_JEEENS4_5SM1004TMEM4LOAD26SM100_TMEM_LOAD_32dp32b64xENS4_13SM90_TMA_LOADENS16_INS17_ILi2ELi4ELi3EEES1A_NSX_INS5_IJS1B_SG_EEENS5_IJSG_SC_EEEEEEENS4_39AutoVectorizingCopyWithAssumedAlignmentILi128EEENS4_14SM90_TMA_STOREES27_S29_S29_EEEvvEEEEvNT_6ParamsE,(.L_x_168 - _ZN7cutlass13device_kernelINS_4gemm6kernel13GemmUniversalIN4cute5tupleIJiiiiEEENS1_10collective13CollectiveMmaINS1_35MainloopSm100TmaUmmaWarpSpecializedILi10ELi2ELi4ENS5_IJNS4_1CILi2EEESB_NSA_ILi1EEEEEEEENS5_IJNSA_ILi256EEENSA_ILi64EEENSA_ILi128EEEEEENS_12float_e4m3_tENS5_IJlSC_lEEESJ_SK_NS4_8TiledMMAINS4_8MMA_AtomIJNS4_10MMA_TraitsINS4_25SM100_MMA_F8F6F4_2x1SM_SSEJSJ_SJ_fSF_SG_NS4_17integral_constantINS4_4UMMA5MajorELSR_0EEESS_NSP_INSQ_7ScaleInELST_0EEESU_EEEEEENS4_6LayoutINS5_IJSC_SC_SC_EEENS5_IJNSA_ILi0EEESZ_SZ_EEEEENS5_IJNS4_10UnderscoreES12_S12_EEEEENS4_28SM100_TMA_2SM_LOAD_MULTICASTENS4_14ComposedLayoutINS4_7SwizzleILi3ELi4ELi3EEENS4_18smem_ptr_flag_bitsILi8EEENSX_INS5_IJNSA_ILi8EEESH_EEENS5_IJSH_SC_EEEEEEEvNS4_8identityENS4_18SM100_TMA_2SM_LOADES1F_vS1G_EENS_8epilogue10collective18CollectiveEpilogueINS1J_23Sm100TmaWarpSpecializedILi1ELi1ELi64ELb0ELb0EEEJNS5_IJSH_SG_SH_EEENS5_IJNSX_ISH_SC_EENSX_ISG_SC_EEEEESJ_SK_SJ_SK_NS1J_6fusion15FusionCallbacksIS1N_NS1S_17LinearCombinationISJ_fSJ_fLNS_15FloatRoundStyleE2EEES1O_S1R_JEEENS4_5SM1004TMEM4LOAD26SM100_TMEM_LOAD_32dp32b64xENS4_13SM90_TMA_LOADENS16_INS17_ILi2ELi4ELi3EEES1A_NSX_INS5_IJS1B_SG_EEENS5_IJSG_SC_EEEEEEENS4_39AutoVectorizingCopyWithAssumedAlignmentILi128EEENS4_14SM90_TMA_STOREES27_S29_S29_EEEvvEEEEvNT_6ParamsE)
        .other          _ZN7cutlass13device_kernelINS_4gemm6kernel13GemmUniversalIN4cute5tupleIJiiiiEEENS1_10collective13CollectiveMmaINS1_35MainloopSm100TmaUmmaWarpSpecializedILi10ELi2ELi4ENS5_IJNS4_1CILi2EEESB_NSA_ILi1EEEEEEEENS5_IJNSA_ILi256EEENSA_ILi64EEENSA_ILi128EEEEEENS_12float_e4m3_tENS5_IJlSC_lEEESJ_SK_NS4_8TiledMMAINS4_8MMA_AtomIJNS4_10MMA_TraitsINS4_25SM100_MMA_F8F6F4_2x1SM_SSEJSJ_SJ_fSF_SG_NS4_17integral_constantINS4_4UMMA5MajorELSR_0EEESS_NSP_INSQ_7ScaleInELST_0EEESU_EEEEEENS4_6LayoutINS5_IJSC_SC_SC_EEENS5_IJNSA_ILi0EEESZ_SZ_EEEEENS5_IJNS4_10UnderscoreES12_S12_EEEEENS4_28SM100_TMA_2SM_LOAD_MULTICASTENS4_14ComposedLayoutINS4_7SwizzleILi3ELi4ELi3EEENS4_18smem_ptr_flag_bitsILi8EEENSX_INS5_IJNSA_ILi8EEESH_EEENS5_IJSH_SC_EEEEEEEvNS4_8identityENS4_18SM100_TMA_2SM_LOADES1F_vS1G_EENS_8epilogue10collective18CollectiveEpilogueINS1J_23Sm100TmaWarpSpecializedILi1ELi1ELi64ELb0ELb0EEEJNS5_IJSH_SG_SH_EEENS5_IJNSX_ISH_SC_EENSX_ISG_SC_EEEEESJ_SK_SJ_SK_NS1J_6fusion15FusionCallbacksIS1N_NS1S_17LinearCombinationISJ_fSJ_fLNS_15FloatRoundStyleE2EEES1O_S1R_JEEENS4_5SM1004TMEM4LOAD26SM100_TMEM_LOAD_32dp32b64xENS4_13SM90_TMA_LOADENS16_INS17_ILi2ELi4ELi3EEES1A_NSX_INS5_IJS1B_SG_EEENS5_IJSG_SC_EEEEEEENS4_39AutoVectorizingCopyWithAssumedAlignmentILi128EEENS4_14SM90_TMA_STOREES27_S29_S29_EEEvvEEEEvNT_6ParamsE,@"STO_CUDA_ENTRY STV_DEFAULT"
_ZN7cutlass13device_kernelINS_4gemm6kernel13GemmUniversalIN4cute5tupleIJiiiiEEENS1_10collective13CollectiveMmaINS1_35MainloopSm100TmaUmmaWarpSpecializedILi10ELi2ELi4ENS5_IJNS4_1CILi2EEESB_NSA_ILi1EEEEEEEENS5_IJNSA_ILi256EEENSA_ILi64EEENSA_ILi128EEEEEENS_12float_e4m3_tENS5_IJlSC_lEEESJ_SK_NS4_8TiledMMAINS4_8MMA_AtomIJNS4_10MMA_TraitsINS4_25SM100_MMA_F8F6F4_2x1SM_SSEJSJ_SJ_fSF_SG_NS4_17integral_constantINS4_4UMMA5MajorELSR_0EEESS_NSP_INSQ_7ScaleInELST_0EEESU_EEEEEENS4_6LayoutINS5_IJSC_SC_SC_EEENS5_IJNSA_ILi0EEESZ_SZ_EEEEENS5_IJNS4_10UnderscoreES12_S12_EEEEENS4_28SM100_TMA_2SM_LOAD_MULTICASTENS4_14ComposedLayoutINS4_7SwizzleILi3ELi4ELi3EEENS4_18smem_ptr_flag_bitsILi8EEENSX_INS5_IJNSA_ILi8EEESH_EEENS5_IJSH_SC_EEEEEEEvNS4_8identityENS4_18SM100_TMA_2SM_LOADES1F_vS1G_EENS_8epilogue10collective18CollectiveEpilogueINS1J_23Sm100TmaWarpSpecializedILi1ELi1ELi64ELb0ELb0EEEJNS5_IJSH_SG_SH_EEENS5_IJNSX_ISH_SC_EENSX_ISG_SC_EEEEESJ_SK_SJ_SK_NS1J_6fusion15FusionCallbacksIS1N_NS1S_17LinearCombinationISJ_fSJ_fLNS_15FloatRoundStyleE2EEES1O_S1R_JEEENS4_5SM1004TMEM4LOAD26SM100_TMEM_LOAD_32dp32b64xENS4_13SM90_TMA_LOADENS16_INS17_ILi2ELi4ELi3EEES1A_NSX_INS5_IJS1B_SG_EEENS5_IJSG_SC_EEEEEEENS4_39AutoVectorizingCopyWithAssumedAlignmentILi128EEENS4_14SM90_TMA_STOREES27_S29_S29_EEEvvEEEEvNT_6ParamsE:
[----:B------:R-:W1:Y:S01]  /*0000*/  LDC R1, c[0x0][0x37c] ;  /* 0x0000df00ff017b82 */ /* 0x000e620000000800 */
[----:B------:R-:W2:Y:S01]  /*0010*/  S2R R131, SR_TID.X ;  /* 0x0000000000837919 */ /* 0x000ea20000002100 */
[----:B------:R-:W3:Y:S06]  /*0020*/  LDCU.64 UR8, c[0x0][0x890] ;  /* 0x00011200ff0877ac */ /* 0x000eec0008000a00 */
[----:B------:R-:W4:Y:S01]  /*0030*/  S2UR UR4, SR_CgaCtaId ;  /* 0x00000000000479c3 */ /* 0x000f220000008800 */
[----:B------:R-:W-:Y:S02]  /*0040*/  PRMT R141, RZ, 0x7610, R141 ;  /* 0x00007610ff8d7816 */ /* 0x000fe4000000008d */
[----:B------:R-:W-:Y:S01]  /*0050*/  ELECT P1, URZ, PT ;  /* 0x0000000000ff782f */ /* 0x000fe20003820000 */
[----:B---3--:R-:W-:-:S04]  /*0060*/  UISETP.NE.U32.AND UP0, UPT, UR8, URZ, UPT ;  /* 0x000000ff0800728c */ /* 0x008fc8000bf05070 */
[----:B------:R-:W-:Y:S02]  /*0070*/  UISETP.NE.AND.EX UP0, UPT, UR9, URZ, UPT, UP0 ;  /* 0x000000ff0900728c */ /* 0x000fe4000bf05300 */
[----:B----4-:R-:W-:Y:S02]  /*0080*/  ULOP3.LUT UR48, UR4, 0x1, URZ, 0xc0, !UPT ;  /* 0x0000000104307892 */ /* 0x010fe4000f8ec0ff */
[----:B------:R-:W-:Y:S01]  /*0090*/  ULOP3.LUT UR47, UR4, 0x1, URZ, 0x3c, !UPT ;  /* 0x00000001042f7892 */ /* 0x000fe2000f8e3cff */
[----:B--2---:R-:W-:-:S05]  /*00a0*/  SHF.R.U32.HI R142, RZ, 0x5, R131 ;  /* 0x00000005ff8e7819 */ /* 0x004fca0000011683 */
[----:B------:R-:W2:Y:S02]  /*00b0*/  SHFL.IDX PT, R0, R142, RZ, 0x1f ;  /* 0x00001fff8e007589 */ /* 0x000ea400000e0000 */
[----:B--2---:R-:W-:Y:S01]  /*00c0*/  R2UR UR13, R0 ;  /* 0x00000000000d72ca */ /* 0x004fe200000e0000 */
[----:B-1----:R-:W-:-:S14]  /*00d0*/  BRA.U UP0, `(.L_x_0) ;  /* 0x0000000100307547 */ /* 0x002fdc000b800000 */
[----:B------:R-:W1:Y:S02]  /*00e0*/  LDCU.64 UR4, c[0x0][0x888] ;  /* 0x00011100ff0477ac */ /* 0x000e640008000a00 */
[----:B-1----:R-:W-:-:S04]  /*00f0*/  UISETP.NE.U32.AND UP0, UPT, UR4, URZ, UPT ;  /* 0x000000ff0400728c */ /* 0x002fc8000bf05070 */
[----:B------:R-:W-:-:S09]  /*0100*/  UISETP.NE.AND.EX UP0, UPT, UR5, URZ, UPT, UP0 ;  /* 0x000000ff0500728c */ /* 0x000fd2000bf05300 */
[----:B------:R-:W-:Y:S05]  /*0110*/  BRA.U !UP0, `(.L_x_1) ;  /* 0x0000000108147547 */ /* 0x000fea000b800000 */
[----:B------:R-:W1:Y:S01]  /*0120*/  LDC.64 R2, c[0x0][0x888] ;  /* 0x00022200ff027b82 */ /* 0x000e620000000a00 */
[----:B------:R-:W1:Y:S02]  /*0130*/  LDCU.64 UR4, c[0x0][0x358] ;  /* 0x00006b00ff0477ac */ /* 0x000e640008000a00 */
[----:B-1----:R1:W5:Y:S01]  /*0140*/  LDG.E R71, desc[UR4][R2.64] ;  /* 0x0000000402477981 */ /* 0x002362000c1e1900 */
[----:B------:R-:W-:Y:S01]  /*0150*/  HFMA2 R141, -RZ, RZ, 0, 5.9604644775390625e-08 ;  /* 0x00000001ff8d7431 */ /* 0x000fe200000001ff */
[----:B------:R-:W-:Y:S05]  /*0160*/  BRA `(.L_x_0) ;  /* 0x00000000000c7947 */ /* 0x000fea0003800000 */
.L_x_1:
[----:B------:R-:W1:Y:S01]  /*0170*/  LDCU UR4, c[0x0][0x880] ;  /* 0x00011000ff0477ac */ /* 0x000e620008000800 */
[----:B------:R-:W-:Y:S01]  /*0180*/  HFMA2 R141, -RZ, RZ, 0, 5.9604644775390625e-08 ;  /* 0x00000001ff8d7431 */ /* 0x000fe200000001ff */
[----:B-1----:R-:W-:-:S07]  /*0190*/  MOV R71, UR4 ;  /* 0x0000000400477c02 */ /* 0x002fce0008000f00 */
.L_x_0:
[----:B------:R-:W2:Y:S02]  /*01a0*/  LDCU.64 UR4, c[0x0][0x8b0] ;  /* 0x00011600ff0477ac */ /* 0x000ea40008000a00 */
[----:B--2---:R-:W-:-:S04]  /*01b0*/  UISETP.NE.U32.AND UP0, UPT, UR4, URZ, UPT ;  /* 0x000000ff0400728c */ /* 0x004fc8000bf05070 */
[----:B------:R-:W-:-:S09]  /*01c0*/  UISETP.NE.AND.EX UP0, UPT, UR5, URZ, UPT, UP0 ;  /* 0x000000ff0500728c */ /* 0x000fd2000bf05300 */
[----:B------:R-:W-:Y:S05]  /*01d0*/  BRA.U UP0, `(.L_x_2) ;  /* 0x0000000100287547 */ /* 0x000fea000b800000 */
[----:B------:R-:W2:Y:S02]  /*01e0*/  LDCU.64 UR4, c[0x0][0x8a8] ;  /* 0x00011500ff0477ac */ /* 0x000ea40008000a00 */
[----:B--2---:R-:W-:-:S04]  /*01f0*/  UISETP.NE.U32.AND UP0, UPT, UR4, URZ, UPT ;  /* 0x000000ff0400728c */ /* 0x004fc8000bf05070 */
[----:B------:R-:W-:-:S09]  /*0200*/  UISETP.NE.AND.EX UP0, UPT, UR5, URZ, UPT, UP0 ;  /* 0x000000ff0500728c */ /* 0x000fd2000bf05300 */
[----:B------:R-:W-:Y:S05]  /*0210*/  BRA.U !UP0, `(.L_x_3) ;  /* 0x0000000108107547 */ /* 0x000fea000b800000 */
[----:B-1----:R-:W1:Y:S01]  /*0220*/  LDC.64 R2, c[0x0][0x8a8] ;  /* 0x00022a00ff027b82 */ /* 0x002e620000000a00 */
[----:B------:R-:W1:Y:S02]  /*0230*/  LDCU.64 UR4, c[0x0][0x358] ;  /* 0x00006b00ff0477ac */ /* 0x000e640008000a00 */
[----:B-1----:R2:W5:Y:S01]  /*0240*/  LDG.E R70, desc[UR4][R2.64] ;  /* 0x0000000402467981 */ /* 0x002562000c1e1900 */
[----:B------:R-:W-:Y:S05]  /*0250*/  BRA `(.L_x_2) ;  /* 0x0000000000087947 */ /* 0x000fea0003800000 */
.L_x_3:
[----:B------:R-:W2:Y:S02]  /*0260*/  LDCU UR4, c[0x0][0x8a0] ;  /* 0x00011400ff0477ac */ /* 0x000ea40008000800 */
[----:B--2---:R-:W-:Y:S02]  /*0270*/  MOV R70, UR4 ;  /* 0x0000000400467c02 */ /* 0x004fe40008000f00 */
.L_x_2:
[----:B------:R-:W-:Y:S01]  /*0280*/  IMAD.U32 R0, RZ, RZ, UR13 ;  /* 0x0000000dff007e24 */ /* 0x000fe2000f8e00ff */
[----:B------:R-:W-:Y:S04]  /*0290*/  BSSY.RECONVERGENT B0, `(.L_x_4) ;  /* 0x000000c000007945 */ /* 0x000fe80003800200 */
[C---:B------:R-:W-:Y:S02]  /*02a0*/  ISETP.NE.OR P2, PT, R0.reuse, 0x1, !P1 ;  /* 0x000000010000780c */ /* 0x040fe40004f45670 */
[----:B------:R-:W-:-:S11]  /*02b0*/  ISETP.NE.OR P0, PT, R0, 0x3, !P1 ;  /* 0x000000030000780c */ /* 0x000fd60004f05670 */
[----:B------:R-:W-:Y:S05]  /*02c0*/  @P2 BRA `(.L_x_5) ;  /* 0x0000000000202947 */ /* 0x000fea0003800000 */
[----:B------:R-:W3:Y:S02]  /*02d0*/  LDCU.64 UR4, c[0x0][0x348] ;  /* 0x00006900ff0477ac */ /* 0x000ee40008000a00 */
[----:B---3--:R-:W-:Y:S02]  /*02e0*/  UIADD3 UR6, UP1, UPT, UR4, 0x80, URZ ;  /* 0x0000008004067890 */ /* 0x008fe4000ff3e0ff */
[----:B------:R-:W-:Y:S02]  /*02f0*/  UIADD3 UR4, UP0, UPT, UR4, 0x180, URZ ;  /* 0x0000018004047890 */ /* 0x000fe4000ff1e0ff */
[----:B------:R-:W-:Y:S02]  /*0300*/  UIADD3.X UR7, UPT, UPT, URZ, UR5, URZ, UP1, !UPT ;  /* 0x00000005ff077290 */ /* 0x000fe40008ffe4ff */
[----:B------:R-:W-:-:S07]  /*0310*/  UIADD3.X UR5, UPT, UPT, URZ, UR5, URZ, UP0, !UPT ;  /* 0x00000005ff057290 */ /* 0x000fce00087fe4ff */
[----:B------:R3:W-:Y:S02]  /*0320*/  UTMACCTL.PF [UR6] ;  /* 0x00000000060079b9 */ /* 0x0007e40008040000 */
[----:B------:R3:W-:Y:S02]  /*0330*/  UTMACCTL.PF [UR4] ;  /* 0x00000000040079b9 */ /* 0x0007e40008040000 */
[----:B---3--:R-:W-:Y:S01]  /*0340*/  NOP ;  /* 0x0000000000007918 */ /* 0x008fe20000000000 */
.L_x_5:
[----:B------:R-:W-:Y:S05]  /*0350*/  BSYNC.RECONVERGENT B0 ;  /* 0x0000000000007941 */ /* 0x000fea0003800200 */
.L_x_4:
[----:B------:R-:W-:Y:S04]  /*0360*/  BSSY.RECONVERGENT B0, `(.L_x_6) ;  /* 0x000000a000007945 */ /* 0x000fe80003800200 */
        /* <DEDUP_REMOVED lines=9> */
.L_x_7:
[----:B------:R-:W-:Y:S05]  /*0400*/  BSYNC.RECONVERGENT B0 ;  /* 0x0000000000007941 */ /* 0x000fea0003800200 */
.L_x_6:
[----:B------:R-:W3:Y:S01]  /*0410*/  LDCU.64 UR4, c[0x0][0x888] ;  /* 0x00011100ff0477ac */ /* 0x000ee20008000a00 */
[----:B------:R-:W-:Y:S02]  /*0420*/  UISETP.EQ.U32.AND UP1, UPT, UR8, URZ, UPT ;  /* 0x000000ff0800728c */ /* 0x000fe4000bf22070 */
[----:B------:R-:W-:Y:S02]  /*0430*/  UPLOP3.LUT UP3, UPT, UPT, UPT, UPT, 0x80, 0x8 ;  /* 0x000000000008789c */ /* 0x000fe40003f6f070 */
[----:B---3--:R-:W-:-:S04]  /*0440*/  UISETP.NE.U32.AND UP0, UPT, UR4, URZ, UPT ;  /* 0x000000ff0400728c */ /* 0x008fc8000bf05070 */
[----:B------:R-:W-:-:S04]  /*0450*/  UISETP.NE.AND.EX UP0, UPT, UR5, URZ, UPT, UP0 ;  /* 0x000000ff0500728c */ /* 0x000fc8000bf05300 */
[----:B------:R-:W-:-:S04]  /*0460*/  UISETP.EQ.OR.EX UP2, UPT, UR9, URZ, !UP0, UP1 ;  /* 0x000000ff0900728c */ /* 0x000fc8000c742710 */
[----:B------:R-:W-:-:S05]  /*0470*/  UP2UR UR60, UPR, URZ, 0x4 ;  /* 0x00000004ff3c7883 */ /* 0x000fca0008000000 */
[----:B------:R-:W-:Y:S07]  /*0480*/  BRA.U !UP2, `(.L_x_8) ;  /* 0x000000010a207547 */ /* 0x000fee000b800000 */
[----:B------:R-:W-:Y:S01]  /*0490*/  UISETP.NE.U32.AND UP1, UPT, UR8, URZ, UPT ;  /* 0x000000ff0800728c */ /* 0x000fe2000bf25070 */
[----:B-----5:R-:W-:Y:S01]  /*04a0*/  FSETP.NEU.AND P0, PT, R71, RZ, PT ;  /* 0x000000ff4700720b */ /* 0x020fe20003f0d000 */
[----:B------:R-:W-:Y:S02]  /*04b0*/  USEL UR4, URZ, 0xffffffff, UP0 ;  /* 0xffffffffff047887 */ /* 0x000fe40008000000 */
[----:B------:R-:W-:-:S10]  /*04c0*/  UISETP.NE.AND.EX UP1, UPT, UR9, URZ, UPT, UP1 ;  /* 0x000000ff0900728c */ /* 0x000fd4000bf25310 */
[----:B------:R-:W-:Y:S01]  /*04d0*/  VOTEU.ANY UP0, P0 ;  /* 0x0000000000ff7886 */ /* 0x000fe20000000100 */
[----:B------:R-:W-:-:S04]  /*04e0*/  @!UP1 USEL UR4, URZ, 0xffffffff, UP0 ;  /* 0xffffffffff049887 */ /* 0x000fc80008000000 */
[----:B------:R-:W-:-:S04]  /*04f0*/  ULOP3.LUT UR4, UR4, 0x1, URZ, 0xc0, !UPT ;  /* 0x0000000104047892 */ /* 0x000fc8000f8ec0ff */
[----:B------:R-:W-:-:S11]  /*0500*/  UISETP.NE.U32.AND UP3, UPT, UR4, 0x1, UPT ;  /* 0x000000010400788c */ /* 0x000fd6000bf65070 */
.L_x_8:
[----:B------:R-:W3:Y:S01]  /*0510*/  SHFL.IDX PT, R0, R142, RZ, 0x1f ;  /* 0x00001fff8e007589 */ /* 0x000ee200000e0000 */
[----:B------:R-:W-:-:S04]  /*0520*/  UISETP.NE.AND UP0, UPT, UR13, 0x2, UPT ;  /* 0x000000020d00788c */ /* 0x000fc8000bf05270 */
[----:B------:R-:W-:Y:S02]  /*0530*/  UISETP.EQ.AND UP1, UPT, UR48, URZ, !UP0 ;  /* 0x000000ff3000728c */ /* 0x000fe4000c722270 */
[----:B------:R-:W-:-:S04]  /*0540*/  USEL UR34, URZ, 0x1, UP0 ;  /* 0x00000001ff227887 */ /* 0x000fc80008000000 */
[----:B------:R-:W-:Y:S02]  /*0550*/  PLOP3.LUT P3, PT, P1, PT, UP1, 0x80, 0x8 ;  /* 0x000000000008781c */ /* 0x000fe40000f6f018 */
[----:B---3--:R-:W-:-:S13]  /*0560*/  ISETP.NE.AND P0, PT, R0, RZ, PT ;  /* 0x000000ff0000720c */ /* 0x008fda0003f05270 */
[----:B------:R-:W-:Y:S05]  /*0570*/  @P0 BRA `(.L_x_9) ;  /* 0x0000000000940947 */ /* 0x000fea0003800000 */
[----:B------:R-:W-:Y:S01]  /*0580*/  ELECT P0, URZ, PT ;  /* 0x0000000000ff782f */ /* 0x000fe20003800000 */
[----:B------:R-:W-:-:S12]  /*0590*/  BSSY.RECONVERGENT B0, `(.L_x_9) ;  /* 0x0000023000007945 */ /* 0x000fd80003800200 */
[----:B------:R-:W-:Y:S05]  /*05a0*/  @!P0 BRA `(.L_x_10) ;  /* 0x0000000000848947 */ /* 0x000fea0003800000 */
[----:B------:R-:W3:Y:S01]  /*05b0*/  S2UR UR5, SR_CgaCtaId ;  /* 0x00000000000579c3 */ /* 0x000ee20000008800 */
[----:B------:R-:W-:Y:S01]  /*05c0*/  UMOV UR4, 0x400 ;  /* 0x0000040000047882 */ /* 0x000fe20000000000 */
[----:B------:R-:W-:Y:S01]  /*05d0*/  UMOV UR8, 0x1 ;  /* 0x0000000100087882 */ /* 0x000fe20000000000 */
[----:B------:R-:W-:Y:S01]  /*05e0*/  UMOV UR6, 0x2 ;  /* 0x0000000200067882 */ /* 0x000fe20000000000 */
[----:B------:R-:W-:-:S04]  /*05f0*/  UIADD3 UR8, UPT, UPT, -UR8, 0x100000, URZ ;  /* 0x0010000008087890 */ /* 0x000fc8000fffe1ff */
[----:B------:R-:W-:Y:S02]  /*0600*/  USHF.L.U32 UR9, UR8, 0xb, URZ ;  /* 0x0000000b08097899 */ /* 0x000fe400080006ff */
[----:B------:R-:W-:Y:S02]  /*0610*/  USHF.L.U32 UR8, UR8, 0x1, URZ ;  /* 0x0000000108087899 */ /* 0x000fe400080006ff */
[----:B------:R-:W-:-:S04]  /*0620*/  UIADD3 UR6, UPT, UPT, -UR6, 0x100000, URZ ;  /* 0x0010000006067890 */ /* 0x000fc8000fffe1ff */
[----:B------:R-:W-:Y:S02]  /*0630*/  USHF.L.U32 UR7, UR6, 0xb, URZ ;  /* 0x0000000b06077899 */ /* 0x000fe400080006ff */
[----:B------:R-:W-:Y:S02]  /*0640*/  USHF.L.U32 UR6, UR6, 0x1, URZ ;  /* 0x0000000106067899 */ /* 0x000fe400080006ff */
[----:B---3--:R-:W-:Y:S01]  /*0650*/  ULEA UR4, UR5, UR4, 0x18 ;  /* 0x0000000405047291 */ /* 0x008fe2000f8ec0ff */
[----:B------:R-:W3:Y:S11]  /*0660*/  FENCE.VIEW.ASYNC.S ;  /* 0x00000000000073c6 */ /* 0x000ef60000000000 */
[----:B---3--:R3:W4:Y:S01]  /*0670*/  SYNCS.EXCH.64 URZ, [UR4], UR8 ;  /* 0x0000000804ff75b2 */ /* 0x0087220008000100 */
[----:B------:R3:W1:Y:S01]  /*0680*/  SYNCS.EXCH.64 URZ, [UR4+0x50], UR6 ;  /* 0x0000500604ff75b2 */ /* 0x0006620008000100 */
        /* <DEDUP_REMOVED lines=17> */
[----:B------:R3:W1:Y:S02]  /*07a0*/  SYNCS.EXCH.64 URZ, [UR4+0x98], UR6 ;  /* 0x0000980604ff75b2 */ /* 0x0006640008000100 */
[----:B---3--:R-:W-:Y:S01]  /*07b0*/  NOP ;  /* 0x0000000000007918 */ /* 0x008fe20000000000 */
.L_x_10:
[----:B------:R-:W-:Y:S05]  /*07c0*/  BSYNC.RECONVERGENT B0 ;  /* 0x0000000000007941 */ /* 0x000fea0003800200 */
.L_x_9:
[----:B------:R-:W3:Y:S01]  /*07d0*/  SHFL.IDX PT, R0, R142, RZ, 0x1f ;  /* 0x00001fff8e007589 */ /* 0x000ee200000e0000 */
[----:B------:R-:W-:Y:S01]  /*07e0*/  NOP ;  /* 0x0000000000007918 */ /* 0x000fe20000000000 */
[----:B---3--:R-:W-:-:S13]  /*07f0*/  ISETP.NE.AND P0, PT, R0, 0x1, PT ;  /* 0x000000010000780c */ /* 0x008fda0003f05270 */
[----:B------:R-:W-:Y:S05]  /*0800*/  @P0 BRA `(.L_x_11) ;  /* 0x0000000000400947 */ /* 0x000fea0003800000 */
        /* <DEDUP_REMOVED lines=9> */
[----:B------:R-:W-:Y:S01]  /*08a0*/  USHF.L.U32 UR6, UR6, 0x1, URZ ;  /* 0x0000000106067899 */ /* 0x000fe200080006ff */
[----:B------:R-:W-:Y:S01]  /*08b0*/  ELECT P0, URZ, PT ;  /* 0x0000000000ff782f */ /* 0x000fe20003800000 */
[----:B---3--:R-:W-:Y:S01]  /*08c0*/  ULEA UR4, UR5, UR4, 0x18 ;  /* 0x0000000405047291 */ /* 0x008fe2000f8ec0ff */
[----:B------:R-:W3:Y:S11]  /*08d0*/  FENCE.VIEW.ASYNC.S ;  /* 0x00000000000073c6 */ /* 0x000ef60000000000 */
[----:B---3--:R3:W1:Y:S01]  /*08e0*/  SYNCS.EXCH.64 URZ, [UR4+0xa0], UR8 ;  /* 0x0000a00804ff75b2 */ /* 0x0086620008000100 */
[----:B------:R3:W1:Y:S01]  /*08f0*/  SYNCS.EXCH.64 URZ, [UR4+0xa8], UR6 ;  /* 0x0000a80604ff75b2 */ /* 0x0006620008000100 */
[----:B------:R-:W-:Y:S01]  /*0900*/  NOP ;  /* 0x0000000000007918 */ /* 0x000fe20000000000 */
.L_x_11:
[----:B------:R-:W2:Y:S01]  /*0910*/  SHFL.IDX PT, R0, R142, RZ, 0x1f ;  /* 0x00001fff8e007589 */ /* 0x000ea200000e0000 */
[----:B------:R-:W-:Y:S01]  /*0920*/  NOP ;  /* 0x0000000000007918 */ /* 0x000fe20000000000 */
[----:B--2---:R-:W-:-:S13]  /*0930*/  ISETP.NE.AND P0, PT, R0, 0x3, PT ;  /* 0x000000030000780c */ /* 0x004fda0003f05270 */
[----:B------:R-:W-:Y:S05]  /*0940*/  @P0 BRA `(.L_x_12) ;  /* 0x0000000000300947 */ /* 0x000fea0003800000 */
[----:B------:R-:W2:Y:S01]  /*0950*/  S2UR UR5, SR_CgaCtaId ;  /* 0x00000000000579c3 */ /* 0x000ea20000008800 */
[----:B---3--:R-:W-:Y:S01]  /*0960*/  UMOV UR6, 0x400 ;  /* 0x0000040000067882 */ /* 0x008fe20000000000 */
[----:B------:R-:W-:Y:S01]  /*0970*/  UMOV UR4, 0x20 ;  /* 0x0000002000047882 */ /* 0x000fe20000000000 */
[----:B------:R-:W-:Y:S01]  /*0980*/  ELECT P0, URZ, PT ;  /* 0x0000000000ff782f */ /* 0x000fe20003800000 */
[----:B--2---:R-:W-:Y:S02]  /*0990*/  ULEA UR6, UR5, UR6, 0x18 ;  /* 0x0000000605067291 */ /* 0x004fe4000f8ec0ff */
[----:B------:R-:W-:-:S04]  /*09a0*/  UIADD3 UR4, UPT, UPT, -UR4, 0x100000, URZ ;  /* 0x0010000004047890 */ /* 0x000fc8000fffe1ff */
[----:B------:R-:W-:Y:S02]  /*09b0*/  USHF.L.U32 UR5, UR4, 0xb, URZ ;  /* 0x0000000b04057899 */ /* 0x000fe400080006ff */
[----:B------:R-:W-:Y:S01]  /*09c0*/  USHF.L.U32 UR4, UR4, 0x1, URZ ;  /* 0x0000000104047899 */ /* 0x000fe200080006ff */
[----:B------:R-:W2:Y:S11]  /*09d0*/  FENCE.VIEW.ASYNC.S ;  /* 0x00000000000073c6 */ /* 0x000eb60000000000 */
[----:B--2---:R2:W3:Y:S01]  /*09e0*/  SYNCS.EXCH.64 URZ, [UR6+0xb0], UR4 ;  /* 0x0000b00406ff75b2 */ /* 0x0044e20008000100 */
[----:B------:R2:W1:Y:S01]  /*09f0*/  SYNCS.EXCH.64 URZ, [UR6+0xb8], UR4 ;  /* 0x0000b80406ff75b2 */ /* 0x0004620008000100 */
[----:B------:R-:W-:Y:S01]  /*0a00*/  NOP ;  /* 0x0000000000007918 */ /* 0x000fe20000000000 */
.L_x_12:
[----:B------:R-:W4:Y:S01]  /*0a10*/  SHFL.IDX PT, R0, R142, RZ, 0x1f ;  /* 0x00001fff8e007589 */ /* 0x000f2200000e0000 */
[----:B------:R-:W-:Y:S01]  /*0a20*/  NOP ;  /* 0x0000000000007918 */ /* 0x000fe20000000000 */
[----:B----4-:R-:W-:-:S13]  /*0a30*/  ISETP.NE.AND P0, PT, R0, 0x4, PT ;  /* 0x000000040000780c */ /* 0x010fda0003f05270 */
[----:B------:R-:W-:Y:S05]  /*0a40*/  @P0 BRA `(.L_x_13) ;  /* 0x00000000004c0947 */ /* 0x000fea0003800000 */
[----:B--2---:R-:W2:Y:S01]  /*0a50*/  S2UR UR5, SR_CgaCtaId ;  /* 0x00000000000579c3 */ /* 0x004ea20000008800 */
[----:B---3--:R-:W-:Y:S01]  /*0a60*/  UMOV UR4, 0x3a0 ;  /* 0x000003a000047882 */ /* 0x008fe20000000000 */
[----:B------:R-:W-:Y:S01]  /*0a70*/  UMOV UR6, 0x400 ;  /* 0x0000040000067882 */ /* 0x000fe20000000000 */
[----:B------:R-:W-:Y:S01]  /*0a80*/  USEL UR4, UR4, 0x320, UP3 ;  /* 0x0000032004047887 */ /* 0x000fe20009800000 */
[----:B------:R-:W-:Y:S01]  /*0a90*/  UMOV UR8, 0x1 ;  /* 0x0000000100087882 */ /* 0x000fe20000000000 */
[----:B------:R-:W-:Y:S01]  /*0aa0*/  ELECT P0, URZ, PT ;  /* 0x0000000000ff782f */ /* 0x000fe20003800000 */
[----:B------:R-:W-:-:S04]  /*0ab0*/  UIADD3 UR8, UPT, UPT, -UR8, 0x100000, URZ ;  /* 0x0010000008087890 */ /* 0x000fc8000fffe1ff */
[----:B------:R-:W-:Y:S02]  /*0ac0*/  USHF.L.U32 UR9, UR8, 0xb, URZ ;  /* 0x0000000b08097899 */ /* 0x000fe400080006ff */
[----:B------:R-:W-:Y:S02]  /*0ad0*/  USHF.L.U32 UR8, UR8, 0x1, URZ ;  /* 0x0000000108087899 */ /* 0x000fe400080006ff */
[----:B--2---:R-:W-:Y:S02]  /*0ae0*/  ULEA UR6, UR5, UR6, 0x18 ;  /* 0x0000000605067291 */ /* 0x004fe4000f8ec0ff */
[----:B------:R-:W-:-:S04]  /*0af0*/  UIADD3 UR4, UPT, UPT, -UR4, 0x100000, URZ ;  /* 0x0010000004047890 */ /* 0x000fc8000fffe1ff */
[----:B------:R-:W-:Y:S02]  /*0b00*/  USHF.L.U32 UR5, UR4, 0xb, URZ ;  /* 0x0000000b04057899 */ /* 0x000fe400080006ff */
[----:B------:R-:W-:Y:S01]  /*0b10*/  USHF.L.U32 UR4, UR4, 0x1, URZ ;  /* 0x0000000104047899 */ /* 0x000fe200080006ff */
[----:B------:R-:W2:Y:S03]  /*0b20*/  FENCE.VIEW.ASYNC.S ;  /* 0x00000000000073c6 */ /* 0x000ea60000000000 */
[----:B--2---:R4:W2:Y:S08]  /*0b30*/  SYNCS.EXCH.64 URZ, [UR6+0xc0], UR8 ;  /* 0x0000c00806ff75b2 */ /* 0x0048b00008000100 */
[----:B------:R4:W3:Y:S01]  /*0b40*/  SYNCS.EXCH.64 URZ, [UR6+0xd0], UR4 ;  /* 0x0000d00406ff75b2 */ /* 0x0008e20008000100 */
[----:B------:R4:W1:Y:S01]  /*0b50*/  SYNCS.EXCH.64 URZ, [UR6+0xc8], UR8 ;  /* 0x0000c80806ff75b2 */ /* 0x0008620008000100 */
[----:B------:R4:W1:Y:S02]  /*0b60*/  SYNCS.EXCH.64 URZ, [UR6+0xd8], UR4 ;  /* 0x0000d80406ff75b2 */ /* 0x0008640008000100 */
[----:B----4-:R-:W-:Y:S01]  /*0b70*/  NOP ;  /* 0x0000000000007918 */ /* 0x010fe20000000000 */
.L_x_13:
[----:B------:R-:W4:Y:S01]  /*0b80*/  SHFL.IDX PT, R0, R142, RZ, 0x1f ;  /* 0x00001fff8e007589 */ /* 0x000f2200000e0000 */
[----:B------:R-:W-:Y:S01]  /*0b90*/  NOP ;  /* 0x0000000000007918 */ /* 0x000fe20000000000 */
[----:B----4-:R-:W-:-:S13]  /*0ba0*/  ISETP.NE.AND P0, PT, R0, 0x5, PT ;  /* 0x000000050000780c */ /* 0x010fda0003f05270 */
[----:B------:R-:W-:Y:S05]  /*0bb0*/  @P0 BRA `(.L_x_14) ;  /* 0x0000000000580947 */ /* 0x000fea0003800000 */
[----:B--2---:R-:W2:Y:S01]  /*0bc0*/  S2UR UR5, SR_CgaCtaId ;  /* 0x00000000000579c3 */ /* 0x004ea20000008800 */
[----:B---3--:R-:W-:Y:S01]  /*0bd0*/  UMOV UR4, 0x400 ;  /* 0x0000040000047882 */ /* 0x008fe20000000000 */
        /* <DEDUP_REMOVED lines=9> */
[----:B--2---:R-:W-:Y:S01]  /*0c70*/  ULEA UR4, UR5, UR4, 0x18 ;  /* 0x0000000405047291 */ /* 0x004fe2000f8ec0ff */
[----:B------:R-:W2:Y:S11]  /*0c80*/  FENCE.VIEW.ASYNC.S ;  /* 0x00000000000073c6 */ /* 0x000eb60000000000 */
[----:B--2---:R4:W2:Y:S01]  /*0c90*/  SYNCS.EXCH.64 URZ, [UR4+0xe0], UR6 ;  /* 0x0000e00604ff75b2 */ /* 0x0048a20008000100 */
[----:B------:R4:W3:Y:S01]  /*0ca0*/  SYNCS.EXCH.64 URZ, [UR4+0x100], UR8 ;  /* 0x0001000804ff75b2 */ /* 0x0008e20008000100 */
[----:B------:R4:W1:Y:S01]  /*0cb0*/  SYNCS.EXCH.64 URZ, [UR4+0xe8], UR6 ;  /* 0x0000e80604ff75b2 */ /* 0x0008620008000100 */
[----:B------:R4:W1:Y:S01]  /*0cc0*/  SYNCS.EXCH.64 URZ, [UR4+0x108], UR8 ;  /* 0x0001080804ff75b2 */ /* 0x0008620008000100 */
[----:B------:R4:W1:Y:S01]  /*0cd0*/  SYNCS.EXCH.64 URZ, [UR4+0xf0], UR6 ;  /* 0x0000f00604ff75b2 */ /* 0x0008620008000100 */
[----:B------:R4:W1:Y:S01]  /*0ce0*/  SYNCS.EXCH.64 URZ, [UR4+0x110], UR8 ;  /* 0x0001100804ff75b2 */ /* 0x0008620008000100 */
[----:B------:R4:W1:Y:S01]  /*0cf0*/  SYNCS.EXCH.64 URZ, [UR4+0xf8], UR6 ;  /* 0x0000f80604ff75b2 */ /* 0x0008620008000100 */
[----:B------:R4:W1:Y:S02]  /*0d00*/  SYNCS.EXCH.64 URZ, [UR4+0x118], UR8 ;  /* 0x0001180804ff75b2 */ /* 0x0008640008000100 */
[----:B----4-:R-:W-:Y:S01]  /*0d10*/  NOP ;  /* 0x0000000000007918 */ /* 0x010fe20000000000 */
.L_x_14:
[----:B------:R-:W4:Y:S01]  /*0d20*/  SHFL.IDX PT, R0, R142, RZ, 0x1f ;  /* 0x00001fff8e007589 */ /* 0x000f2200000e0000 */
[----:B------:R-:W-:Y:S01]  /*0d30*/  ISETP.NE.OR P1, PT, RZ, UR13, !P1 ;  /* 0x0000000dff007c0c */ /* 0x000fe2000cf25670 */
[----:B------:R-:W-:Y:S01]  /*0d40*/  NOP ;  /* 0x0000000000007918 */ /* 0x000fe20000000000 */
[----:B----4-:R-:W-:-:S13]  /*0d50*/  ISETP.NE.AND P0, PT, R0, 0x3, PT ;  /* 0x000000030000780c */ /* 0x010fda0003f05270 */
[----:B------:R-:W-:Y:S05]  /*0d60*/  @P0 BRA `(.L_x_15) ;  /* 0x0000000000380947 */ /* 0x000fea0003800000 */
[----:B--2---:R-:W2:Y:S01]  /*0d70*/  S2UR UR5, SR_CgaCtaId ;  /* 0x00000000000579c3 */ /* 0x004ea20000008800 */
[----:B---3--:R-:W-:Y:S01]  /*0d80*/  UMOV UR4, 0x400 ;  /* 0x0000040000047882 */ /* 0x008fe20000000000 */
[----:B------:R-:W-:Y:S01]  /*0d90*/  UMOV UR6, 0x20 ;  /* 0x0000002000067882 */ /* 0x000fe20000000000 */
[----:B------:R-:W-:Y:S01]  /*0da0*/  ELECT P0, URZ, PT ;  /* 0x0000000000ff782f */ /* 0x000fe20003800000 */
[----:B------:R-:W-:-:S04]  /*0db0*/  UIADD3 UR6, UPT, UPT, -UR6, 0x100000, URZ ;  /* 0x0010000006067890 */ /* 0x000fc8000fffe1ff */
[----:B------:R-:W-:Y:S02]  /*0dc0*/  USHF.L.U32 UR7, UR6, 0xb, URZ ;  /* 0x0000000b06077899 */ /* 0x000fe400080006ff */
[----:B------:R-:W-:Y:S02]  /*0dd0*/  USHF.L.U32 UR6, UR6, 0x1, URZ ;  /* 0x0000000106067899 */ /* 0x000fe400080006ff */
[----:B--2---:R-:W-:Y:S01]  /*0de0*/  ULEA UR4, UR5, UR4, 0x18 ;  /* 0x0000000405047291 */ /* 0x004fe2000f8ec0ff */
[----:B------:R-:W2:Y:S11]  /*0df0*/  FENCE.VIEW.ASYNC.S ;  /* 0x00000000000073c6 */ /* 0x000eb60000000000 */
[----:B--2---:R4:W2:Y:S01]  /*0e00*/  SYNCS.EXCH.64 URZ, [UR4+0x120], UR6 ;  /* 0x0001200604ff75b2 */ /* 0x0048a20008000100 */
[----:B------:R4:W3:Y:S01]  /*0e10*/  SYNCS.EXCH.64 URZ, [UR4+0x130], UR6 ;  /* 0x0001300604ff75b2 */ /* 0x0008e20008000100 */
[----:B------:R4:W1:Y:S01]  /*0e20*/  SYNCS.EXCH.64 URZ, [UR4+0x128], UR6 ;  /* 0x0001280604ff75b2 */ /* 0x0008620008000100 */
[----:B------:R4:W1:Y:S02]  /*0e30*/  SYNCS.EXCH.64 URZ, [UR4+0x138], UR6 ;  /* 0x0001380604ff75b2 */ /* 0x0008640008000100 */
[----:B----4-:R-:W-:Y:S01]  /*0e40*/  NOP ;  /* 0x0000000000007918 */ /* 0x010fe20000000000 */
.L_x_15:
[----:B---3--:R-:W3:Y:S01]  /*0e50*/  S2UR UR7, SR_CgaCtaId ;  /* 0x00000000000779c3 */ /* 0x008ee20000008800 */
[----:B------:R-:W-:Y:S01]  /*0e60*/  VOTEU.ALL UP0, P1 ;  /* 0x0000000000ff7886 */ /* 0x000fe20000800000 */
[----:B--2---:R-:W-:Y:S01]  /*0e70*/  UMOV UR4, 0x20 ;  /* 0x0000002000047882 */ /* 0x004fe20000000000 */
[----:B------:R-:W-:Y:S01]  /*0e80*/  NOP ;  /* 0x0000000000007918 */ /* 0x000fe20000000000 */
[----:B------:R-:W-:Y:S01]  /*0e90*/  LOP3.LUT R0, R131, 0x1f, RZ, 0xc0, !PT ;  /* 0x0000001f83007812 */ /* 0x000fe200078ec0ff */
[----:B------:R-:W-:Y:S01]  /*0ea0*/  UISETP.NE.AND UP4, UPT, UR13, URZ, UPT ;  /* 0x000000ff0d00728c */ /* 0x000fe2000bf85270 */
[----:B------:R-:W-:Y:S01]  /*0eb0*/  @!UP0 UMOV UR6, 0x400 ;  /* 0x0000040000068882 */ /* 0x000fe20000000000 */
[----:B------:R-:W-:-:S04]  /*0ec0*/  @!UP0 UIADD3 UR4, UPT, UPT, -UR4, 0x100000, URZ ;  /* 0x0010000004048890 */ /* 0x000fc8000fffe1ff */
[----:B------:R-:W-:Y:S02]  /*0ed0*/  @!UP0 USHF.L.U32 UR5, UR4, 0xb, URZ ;  /* 0x0000000b04058899 */ /* 0x000fe400080006ff */
[----:B------:R-:W-:Y:S02]  /*0ee0*/  @!UP0 USHF.L.U32 UR4, UR4, 0x1, URZ ;  /* 0x0000000104048899 */ /* 0x000fe400080006ff */
[----:B---3--:R-:W-:Y:S01]  /*0ef0*/  @!UP0 ULEA UR6, UR7, UR6, 0x18 ;  /* 0x0000000607068291 */ /* 0x008fe2000f8ec0ff */
[----:B------:R-:W2:Y:S01]  /*0f00*/  LDCU UR7, c[0x0][0x36c] ;  /* 0x00006d80ff0777ac */ /* 0x000ea20008000800 */
[----:B------:R-:W-:Y:S01]  /*0f10*/  VOTEU.ALL UP0, P1 ;  /* 0x0000000000ff7886 */ /* 0x000fe20000800000 */
[----:B------:R-:W3:Y:S09]  /*0f20*/  FENCE.VIEW.ASYNC.S ;  /* 0x00000000000073c6 */ /* 0x000ef20000000000 */
[----:B---3--:R3:W4:Y:S01]  /*0f30*/  @!UP0 SYNCS.EXCH.64 URZ, [UR6+0x140], UR4 ;  /* 0x0001400406ff85b2 */ /* 0x0087220008000100 */
[----:B--2---:R-:W-:-:S09]  /*0f40*/  UISETP.EQ.U32.AND UP5, UPT, UR7, 0x1, UPT ;  /* 0x000000010700788c */ /* 0x004fd2000bfa2070 */
[----:B---3--:R-:W-:Y:S05]  /*0f50*/  BRA.U !UP5, `(.L_x_16) ;  /* 0x000000010d087547 */ /* 0x008fea000b800000 */
[----:B-1--4-:R-:W-:Y:S01]  /*0f60*/  UCGABAR_ARV ;  /* 0x00000000000079c7 */ /* 0x012fe20008000000 */
[----:B------:R-:W-:Y:S05]  /*0f70*/  BRA `(.L_x_17) ;  /* 0x0000000000047947 */ /* 0x000fea0003800000 */
.L_x_16:
[----:B-1--4-:R-:W-:Y:S01]  /*0f80*/  NOP ;  /* 0x0000000000007918 */ /* 0x012fe20000000000 */
.L_x_17:
[----:B------:R-:W1:Y:S01]  /*0f90*/  S2UR UR19, SR_CTAID.X ;  /* 0x00000000001379c3 */ /* 0x000e620000002500 */
[----:B------:R-:W-:-:S05]  /*0fa0*/  CS2R.32 R3, SR_CgaSize ;  /* 0x0000000000037805 */ /* 0x000fca0000008a00 */
[----:B------:R-:W-:-:S05]  /*0fb0*/  IMAD R3, R3, -0xa0, RZ ;  /* 0xffffff6003037824 */ /* 0x000fca00078e02ff */
[----:B------:R-:W-:-:S14]  /*0fc0*/  R2UR UR5, R3 ;  /* 0x00000000030572ca */ /* 0x000fdc00000e0000 */
[----:B------:R-:W2:Y:S01]  /*0fd0*/  LDCU UR5, c[0x0][UR5+0x2b0] ;  /* 0x00005600050577ac */ /* 0x000ea20008000800 */
[----:B------:R-:W-:-:S05]  /*0fe0*/  CS2R.32 R3, SR_CgaSize ;  /* 0x0000000000037805 */ /* 0x000fca0000008a00 */
[----:B------:R-:W-:-:S05]  /*0ff0*/  IMAD R3, R3, -0xa0, RZ ;  /* 0xffffff6003037824 */ /* 0x000fca00078e02ff */
[----:B------:R-:W-:-:S14]  /*1000*/  R2UR UR4, R3 ;  /* 0x00000000030472ca */ /* 0x000fdc00000e0000 */
[----:B------:R-:W3:Y:S01]  /*1010*/  LDCU UR4, c[0x0][UR4+0x2b4] ;  /* 0x00005680040477ac */ /* 0x000ee20008000800 */
[----:B------:R-:W4:Y:S01]  /*1020*/  S2UR UR7, SR_CTAID.Y ;  /* 0x00000000000779c3 */ /* 0x000f220000002600 */
[----:B------:R-:W3:Y:S01]  /*1030*/  LDCU UR18, c[0x0][0xb24] ;  /* 0x00016480ff1277ac */ /* 0x000ee20008000800 */
[----:B------:R-:W-:-:S05]  /*1040*/  CS2R.32 R3, SR_CgaSize ;  /* 0x0000000000037805 */ /* 0x000fca0000008a00 */
[----:B------:R-:W-:-:S05]  /*1050*/  IMAD R3, R3, -0xa0, RZ ;  /* 0xffffff6003037824 */ /* 0x000fca00078e02ff */
[----:B------:R-:W-:-:S14]  /*1060*/  R2UR UR58, R3 ;  /* 0x00000000033a72ca */ /* 0x000fdc00000e0000 */
[----:B------:R-:W3:Y:S01]  /*1070*/  LDCU UR58, c[0x0][UR58+0x2a0] ;  /* 0x000054003a3a77ac */ /* 0x000ee20008000800 */
[----:B------:R-:W3:Y:S01]  /*1080*/  S2UR UR8, SR_CgaCtaId ;  /* 0x00000000000879c3 */ /* 0x000ee20000008800 */
[----:B------:R-:W-:-:S05]  /*1090*/  CS2R.32 R3, SR_CgaSize ;  /* 0x0000000000037805 */ /* 0x000fca0000008a00 */
[----:B------:R-:W-:-:S05]  /*10a0*/  IMAD R3, R3, -0xa0, RZ ;  /* 0xffffff6003037824 */ /* 0x000fca00078e02ff */
[----:B------:R-:W-:-:S14]  /*10b0*/  R2UR UR55, R3 ;  /* 0x00000000033772ca */ /* 0x000fdc00000e0000 */
[----:B------:R-:W3:Y:S01]  /*10c0*/  LDCU UR55, c[0x0][UR55+0x2a4] ;  /* 0x00005480373777ac */ /* 0x000ee20008000800 */
[----:B------:R-:W-:Y:S01]  /*10d0*/  UISETP.GT.U32.AND UP0, UPT, UR48, 0xffff, UPT ;  /* 0x0000ffff3000788c */ /* 0x000fe2000bf04070 */
[----:B------:R-:W-:Y:S01]  /*10e0*/  UMOV UR27, 0x5 ;  /* 0x00000005001b7882 */ /* 0x000fe20000000000 */
[----:B-1----:R-:W-:Y:S01]  /*10f0*/  I2FP.F32.U32 R3, UR19 ;  /* 0x0000001300037c45 */ /* 0x002fe20008201000 */
[----:B------:R-:W1:Y:S01]  /*1100*/  S2UR UR36, SR_CTAID.Z ;  /* 0x00000000002479c3 */ /* 0x000e620000002700 */
[----:B------:R-:W1:Y:S03]  /*1110*/  LDCU UR40, c[0x0][0xb24] ;  /* 0x00016480ff2877ac */ /* 0x000e660008000800 */
[----:B--2---:R-:W-:Y:S01]  /*1120*/  FMUL R3, R3, UR5 ;  /* 0x0000000503037c20 */ /* 0x004fe20008400000 */
[----:B------:R-:W-:Y:S01]  /*1130*/  USEL UR5, UR48, 0xffff, !UP0 ;  /* 0x0000ffff30057887 */ /* 0x000fe2000c000000 */
[----:B----4-:R-:W-:Y:S01]  /*1140*/  I2FP.F32.U32 R2, UR7 ;  /* 0x0000000700027c45 */ /* 0x010fe20008201000 */
[----:B------:R-:W2:Y:S03]  /*1150*/  LDCU UR26, c[0x0][0xb30] ;  /* 0x00016600ff1a77ac */ /* 0x000ea60008000800 */
[----:B------:R-:W4:Y:S01]  /*1160*/  F2I.U32.TRUNC.NTZ R3, R3 ;  /* 0x0000000300037305 */ /* 0x000f22000020f000 */
[----:B---3--:R-:W-:Y:S01]  /*1170*/  FMUL R2, R2, UR4 ;  /* 0x0000000402027c20 */ /* 0x008fe20008400000 */
[----:B------:R-:W-:-:S02]  /*1180*/  ULOP3.LUT UR24, UR5, 0xffff, URZ, 0xc0, !UPT ;  /* 0x0000ffff05187892 */ /* 0x000fc4000f8ec0ff */
[----:B------:R-:W-:Y:S02]  /*1190*/  USHF.L.U32 UR28, UR8, 0xc, URZ ;  /* 0x0000000c081c7899 */ /* 0x000fe400080006ff */
[----:B------:R-:W-:Y:S02]  /*11a0*/  UISETP.GE.AND UP2, UPT, UR18, 0x1, UPT ;  /* 0x000000011200788c */ /* 0x000fe4000bf46270 */
[----:B------:R-:W3:Y:S01]  /*11b0*/  F2I.U32.TRUNC.NTZ R2, R2 ;  /* 0x0000000200027305 */ /* 0x000ee2000020f000 */
[----:B------:R-:W-:Y:S01]  /*11c0*/  UMOV UR45, UR7 ;  /* 0x00000007002d7c82 */ /* 0x000fe20008000000 */
[----:B------:R-:W-:Y:S01]  /*11d0*/  UMOV UR46, UR19 ;  /* 0x00000013002e7c82 */ /* 0x000fe20008000000 */
[----:B----4-:R-:W-:Y:S02]  /*11e0*/  R2UR UR4, R3 ;  /* 0x00000000030472ca */ /* 0x010fe400000e0000 */
[----:B------:R-:W-:Y:S02]  /*11f0*/  PRMT R3, RZ, 0x7610, R3 ;  /* 0x00007610ff037816 */ /* 0x000fe40000000003 */
[----:B---3--:R-:W-:-:S02]  /*1200*/  R2UR UR6, R2 ;  /* 0x00000000020672ca */ /* 0x008fc400000e0000 */
[----:B------:R-:W-:-:S07]  /*1210*/  PRMT R2, RZ, 0x7610, R2 ;  /* 0x00007610ff027816 */ /* 0x000fce0000000002 */
[----:B------:R-:W-:-:S04]  /*1220*/  UIADD3 UR5, UPT, UPT, -UR4, URZ, URZ ;  /* 0x000000ff04057290 */ /* 0x000fc8000fffe1ff */
[----:B------:R-:W-:Y:S02]  /*1230*/  UIMAD UR58, UR58, UR5, UR19 ;  /* 0x000000053a3a72a4 */ /* 0x000fe4000f8e0213 */
[----:B------:R-:W-:-:S04]  /*1240*/  UIADD3 UR4, UPT, UPT, -UR6, URZ, URZ ;  /* 0x000000ff06047290 */ /* 0x000fc8000fffe1ff */
[----:B------:R-:W-:Y:S01]  /*1250*/  UIMAD UR55, UR55, UR4, UR7 ;  /* 0x00000004373772a4 */ /* 0x000fe2000f8e0207 */
[----:B-12---:R-:W-:Y:S11]  /*1260*/  BRA.U UP4, `(.L_x_18) ;  /* 0x00000001043c7547 */ /* 0x006ff6000b800000 */
[----:B------:R-:W-:Y:S02]  /*1270*/  UISETP.GT.U32.AND UP0, UPT, UR58, 0x1, UPT ;  /* 0x000000013a00788c */ /* 0x000fe4000bf04070 */
[----:B------:R-:W-:Y:S02]  /*1280*/  ULOP3.LUT UR4, UR58, 0xfffffffe, URZ, 0xc0, !UPT ;  /* 0xfffffffe3a047892 */ /* 0x000fe4000f8ec0ff */
[----:B------:R-:W-:Y:S02]  /*1290*/  UISETP.NE.AND UP1, UPT, UR55, URZ, UP0 ;  /* 0x000000ff3700728c */ /* 0x000fe40008725270 */
[----:B------:R-:W-:Y:S02]  /*12a0*/  UISETP.NE.AND UP0, UPT, UR55, 0x1, UP0 ;  /* 0x000000013700788c */ /* 0x000fe40008705270 */
[----:B------:R-:W-:Y:S02]  /*12b0*/  USEL UR7, URZ, 0x1, UP1 ;  /* 0x00000001ff077887 */ /* 0x000fe40008800000 */
[----:B------:R-:W-:-:S02]  /*12c0*/  USEL UR6, URZ, 0x4, UP0 ;  /* 0x00000004ff067887 */ /* 0x000fc40008000000 */
[----:B------:R-:W-:Y:S02]  /*12d0*/  USEL UR5, URZ, 0x2, UP1 ;  /* 0x00000002ff057887 */ /* 0x000fe40008800000 */
[----:B------:R-:W-:Y:S02]  /*12e0*/  ULEA UR4, UR55, UR4, 0x1 ;  /* 0x0000000437047291 */ /* 0x000fe4000f8e08ff */
[----:B------:R-:W-:Y:S02]  /*12f0*/  USEL UR8, URZ, 0x8, UP0 ;  /* 0x00000008ff087887 */ /* 0x000fe40008000000 */
[----:B------:R-:W-:-:S03]  /*1300*/  UIADD3 UR5, UPT, UPT, UR5, UR6, UR7 ;  /* 0x0000000605057290 */ /* 0x000fc6000fffe007 */
[----:B------:R-:W-:Y:S01]  /*1310*/  UMOV UR6, 0x3 ;  /* 0x0000000300067882 */ /* 0x000fe20000000000 */
[----:B------:R-:W-:Y:S02]  /*1320*/  UIADD3 UR5, UPT, UPT, UR5, UR8, URZ ;  /* 0x0000000805057290 */ /* 0x000fe4000fffe0ff */
[----:B------:R-:W-:-:S04]  /*1330*/  USHF.L.U32 UR4, UR6, UR4, URZ ;  /* 0x0000000406047299 */ /* 0x000fc800080006ff */
[----:B------:R-:W-:Y:S02]  /*1340*/  MOV R3, UR5 ;  /* 0x0000000500037c02 */ /* 0x000fe40008000f00 */
[----:B------:R-:W-:Y:S02]  /*1350*/  MOV R2, UR4 ;  /* 0x0000000400027c02 */ /* 0x000fe40008000f00 */
.L_x_18:
[----:B------:R-:W-:Y:S05]  /*1360*/  BRA.U !UP2, `(.L_x_19) ;  /* 0x000000010ad07547 */ /* 0x000fea000b800000 */
[----:B------:R-:W1:Y:S01]  /*1370*/  LDCU.128 UR20, c[0x0][0xb10] ;  /* 0x00016200ff1477ac */ /* 0x000e620008000c00 */
[----:B------:R-:W2:Y:S01]  /*1380*/  LDCU UR12, c[0x0][0x370] ;  /* 0x00006e00ff0c77ac */ /* 0x000ea20008000800 */
[----:B------:R-:W3:Y:S01]  /*1390*/  LDCU UR5, c[0x0][0x374] ;  /* 0x00006e80ff0577ac */ /* 0x000ee20008000800 */
[----:B------:R-:W4:Y:S01]  /*13a0*/  LDCU UR25, c[0x0][0xb0c] ;  /* 0x00016180ff1977ac */ /* 0x000f220008000800 */
[----:B------:R-:W4:Y:S01]  /*13b0*/  LDCU UR4, c[0x0][0xb20] ;  /* 0x00016400ff0477ac */ /* 0x000f220008000800 */
[----:B------:R-:W4:Y:S01]  /*13c0*/  LDCU.64 UR16, c[0x0][0xb28] ;  /* 0x00016500ff1077ac */ /* 0x000f220008000a00 */
[----:B-1----:R-:W-:Y:S02]  /*13d0*/  UISETP.NE.AND UP0, UPT, UR22, 0x1, UPT ;  /* 0x000000011600788c */ /* 0x002fe4000bf05270 */
[----:B---3--:R-:W-:Y:S02]  /*13e0*/  UIMAD.WIDE.U32 UR6, UR5, UR23, URZ ;  /* 0x00000017050672a5 */ /* 0x008fe4000f8e00ff */
[----:B--2---:R-:W-:-:S02]  /*13f0*/  UIMAD.WIDE.U32 UR8, UR12, UR20, URZ ;  /* 0x000000140c0872a5 */ /* 0x004fc4000f8e00ff */
[----:B----4-:R-:W-:Y:S02]  /*1400*/  UISETP.NE.AND UP1, UPT, UR25, 0x1, UPT ;  /* 0x000000011900788c */ /* 0x010fe4000bf25270 */
[----:B------:R-:W-:Y:S01]  /*1410*/  UISETP.NE.AND UP2, UPT, UR18, 0x1, UPT ;  /* 0x000000011200788c */ /* 0x000fe2000bf45270 */
[----:B------:R-:W-:Y:S02]  /*1420*/  UMOV UR6, UR7 ;  /* 0x0000000700067c82 */ /* 0x000fe40008000000 */
[----:B------:R-:W-:Y:S01]  /*1430*/  UMOV UR8, UR9 ;  /* 0x0000000900087c82 */ /* 0x000fe20008000000 */
[----:B------:R-:W-:Y:S02]  /*1440*/  @UP0 USHF.R.U32.HI UR5, URZ, UR4, UR6 ;  /* 0x00000004ff050299 */ /* 0x000fe40008011606 */
[----:B------:R-:W-:Y:S02]  /*1450*/  UIMAD.WIDE.U32 UR14, UR45, UR23, URZ ;  /* 0x000000172d0e72a5 */ /* 0x000fe4000f8e00ff */
[----:B------:R-:W-:-:S02]  /*1460*/  UIMAD.WIDE.U32 UR6, UR5, UR16, URZ ;  /* 0x00000010050672a5 */ /* 0x000fc4000f8e00ff */
[----:B------:R-:W-:Y:S02]  /*1470*/  @UP1 USHF.R.U32.HI UR12, URZ, UR21, UR8 ;  /* 0x00000015ff0c1299 */ /* 0x000fe40008011608 */
[----:B------:R-:W-:Y:S02]  /*1480*/  UIMAD.WIDE.U32 UR10, UR19, UR20, URZ ;  /* 0x00000014130a72a5 */ /* 0x000fe4000f8e00ff */
[----:B------:R-:W-:Y:S01]  /*1490*/  UIMAD.WIDE.U32 UR8, UR12, UR16, URZ ;  /* 0x000000100c0872a5 */ /* 0x000fe2000f8e00ff */
[----:B------:R-:W-:Y:S01]  /*14a0*/  UMOV UR14, UR15 ;  /* 0x0000000f000e7c82 */ /* 0x000fe20008000000 */
[----:B------:R-:W-:Y:S01]  /*14b0*/  UMOV UR6, UR7 ;  /* 0x0000000700067c82 */ /* 0x000fe20008000000 */
[----:B------:R-:W-:Y:S02]  /*14c0*/  USHF.R.U32.HI UR14, URZ, UR4, UR14 ;  /* 0x00000004ff0e7299 */ /* 0x000fe4000801160e */
[----:B------:R-:W-:Y:S01]  /*14d0*/  @UP2 USHF.R.U32.HI UR5, URZ, UR17, UR6 ;  /* 0x00000011ff052299 */ /* 0x000fe20008011606 */
[----:B------:R-:W-:-:S02]  /*14e0*/  UMOV UR10, UR11 ;  /* 0x0000000b000a7c82 */ /* 0x000fc40008000000 */
[----:B------:R-:W-:Y:S01]  /*14f0*/  UMOV UR6, UR9 ;  /* 0x0000000900067c82 */ /* 0x000fe20008000000 */
[----:B------:R-:W-:Y:S02]  /*1500*/  USHF.R.U32.HI UR10, URZ, UR21, UR10 ;  /* 0x00000015ff0a7299 */ /* 0x000fe4000801160a */
[----:B------:R-:W-:Y:S02]  /*1510*/  @UP2 USHF.R.U32.HI UR12, URZ, UR17, UR6 ;  /* 0x00000011ff0c2299 */ /* 0x000fe40008011606 */
[----:B------:R-:W-:Y:S02]  /*1520*/  USEL UR4, UR45, UR14, !UP0 ;  /* 0x0000000e2d047287 */ /* 0x000fe4000c000000 */
[----:B------:R-:W-:Y:S02]  /*1530*/  UIMAD UR6, UR5, UR18, URZ ;  /* 0x00000012050672a4 */ /* 0x000fe4000f8e02ff */
[----:B------:R-:W-:Y:S02]  /*1540*/  USEL UR5, UR19, UR10, !UP1 ;  /* 0x0000000a13057287 */ /* 0x000fe4000c800000 */
[----:B------:R-:W-:-:S02]  /*1550*/  UIMAD UR8, UR12, UR18, URZ ;  /* 0x000000120c0872a4 */ /* 0x000fc4000f8e02ff */
[----:B------:R-:W-:Y:S02]  /*1560*/  UISETP.GE.AND UP0, UPT, UR4, UR6, UPT ;  /* 0x000000060400728c */ /* 0x000fe4000bf06270 */
[----:B------:R-:W-:Y:S02]  /*1570*/  UIMAD.WIDE.U32 UR6, UR4, UR16, URZ ;  /* 0x00000010040672a5 */ /* 0x000fe4000f8e00ff */
[----:B------:R-:W-:Y:S02]  /*1580*/  UISETP.GE.OR UP0, UPT, UR5, UR8, UP0 ;  /* 0x000000080500728c */ /* 0x000fe40008706670 */
[----:B------:R-:W-:Y:S02]  /*1590*/  UIMAD.WIDE.U32 UR8, UR5, UR16, URZ ;  /* 0x00000010050872a5 */ /* 0x000fe4000f8e00ff */
[----:B------:R-:W-:Y:S02]  /*15a0*/  USHF.R.U32.HI UR7, URZ, UR17, UR7 ;  /* 0x00000011ff077299 */ /* 0x000fe40008011607 */
[----:B------:R-:W-:-:S02]  /*15b0*/  UIADD3 UR10, UPT, UPT, -UR4, URZ, URZ ;  /* 0x000000ff040a7290 */ /* 0x000fc4000fffe1ff */
[----:B------:R-:W-:Y:S02]  /*15c0*/  USEL UR7, UR4, UR7, !UP2 ;  /* 0x0000000704077287 */ /* 0x000fe4000d000000 */
[----:B------:R-:W-:Y:S01]  /*15d0*/  UIADD3 UR46, UPT, UPT, -UR5, URZ, URZ ;  /* 0x000000ff052e7290 */ /* 0x000fe2000fffe1ff */
[----:B------:R-:W-:Y:S01]  /*15e0*/  @!UP0 UMOV UR6, UR9 ;  /* 0x0000000900068c82 */ /* 0x000fe20008000000 */
[----:B------:R-:W-:Y:S02]  /*15f0*/  UIADD3 UR8, UPT, UPT, -UR7, URZ, URZ ;  /* 0x000000ff07087290 */ /* 0x000fe4000fffe1ff */
[----:B------:R-:W-:Y:S02]  /*1600*/  @!UP0 USHF.R.U32.HI UR6, URZ, UR17, UR6 ;  /* 0x00000011ff068299 */ /* 0x000fe40008011606 */
[----:B------:R-:W-:Y:S02]  /*1610*/  UIMAD UR8, UR18, UR8, UR4 ;  /* 0x00000008120872a4 */ /* 0x000fe4000f8e0204 */
[----:B------:R-:W-:-:S02]  /*1620*/  @!UP0 USEL UR6, UR5, UR6, !UP2 ;  /* 0x0000000605068287 */ /* 0x000fc4000d000000 */
[----:B------:R-:W-:Y:S02]  /*1630*/  UIMAD UR45, UR22, UR10, UR45 ;  /* 0x0000000a162d72a4 */ /* 0x000fe4000f8e022d */
[----:B------:R-:W-:Y:S02]  /*1640*/  @!UP0 UIADD3 UR7, UPT, UPT, UR7, -UR6, URZ ;  /* 0x8000000607078290 */ /* 0x000fe4000fffe0ff */
[----:B------:R-:W-:Y:S02]  /*1650*/  @!UP0 UIMAD UR6, UR8, UR12, UR6 ;  /* 0x0000000c080682a4 */ /* 0x000fe4000f8e0206 */
[----:B------:R-:W-:Y:S02]  /*1660*/  @!UP0 UIMAD UR4, UR7, UR18, UR5 ;  /* 0x00000012070482a4 */ /* 0x000fe4000f8e0205 */
[----:B------:R-:W-:Y:S02]  /*1670*/  UIMAD UR46, UR25, UR46, UR19 ;  /* 0x0000002e192e72a4 */ /* 0x000fe4000f8e0213 */
[----:B------:R-:W-:Y:S01]  /*1680*/  UIMAD UR45, UR4, UR22, UR45 ;  /* 0x00000016042d72a4 */ /* 0x000fe2000f8e022d */
[----:B------:R-:W-:-:S02]  /*1690*/  @!UP0 UMOV UR5, UR6 ;  /* 0x0000000600058c82 */ /* 0x000fc40008000000 */
[----:B------:R-:W-:-:S12]  /*16a0*/  UIMAD UR46, UR5, UR25, UR46 ;  /* 0x00000019052e72a4 */ /* 0x000fd8000f8e022e */
.L_x_19:
[----:B------:R-:W-:Y:S02]  /*16b0*/  UISETP.NE.AND UP1, UPT, UR26, 0x1, UPT ;  /* 0x000000011a00788c */ /* 0x000fe4000bf25270 */
[----:B------:R-:W-:Y:S02]  /*16c0*/  UISETP.NE.AND UP0, UPT, UR13, 0x2, UPT ;  /* 0x000000020d00788c */ /* 0x000fe4000bf05270 */
[----:B------:R-:W-:Y:S02]  /*16d0*/  ULOP3.LUT UR28, UR28, 0x2000, URZ, 0xc0, !UPT ;  /* 0x000020001c1c7892 */ /* 0x000fe4000f8ec0ff */
[----:B------:R-:W-:-:S03]  /*16e0*/  USHF.L.U32 UR24, UR27, UR24, URZ ;  /* 0x000000181b187299 */ /* 0x000fc600080006ff */
[----:B------:R-:W-:Y:S09]  /*16f0*/  BRA.U UP1, `(.L_x_20) ;  /* 0x0000000101447547 */ /* 0x000ff2000b800000 */
[----:B------:R-:W1:Y:S01]  /*1700*/  LDCU.128 UR8, c[0x0][0xb10] ;  /* 0x00016200ff0877ac */ /* 0x000e620008000c00 */
[----:B------:R-:W2:Y:S01]  /*1710*/  LDCU UR12, c[0x0][0xb0c] ;  /* 0x00016180ff0c77ac */ /* 0x000ea20008000800 */
[----:B------:R-:W3:Y:S01]  /*1720*/  LDCU UR14, c[0x0][0xb20] ;  /* 0x00016400ff0e77ac */ /* 0x000ee20008000800 */
[----:B-1----:R-:W-:Y:S02]  /*1730*/  UIMAD.WIDE.U32 UR6, UR46, UR8, URZ ;  /* 0x000000082e0672a5 */ /* 0x002fe4000f8e00ff */
[----:B------:R-:W-:Y:S02]  /*1740*/  UIMAD.WIDE.U32 UR4, UR45, UR11, URZ ;  /* 0x0000000b2d0472a5 */ /* 0x000fe4000f8e00ff */
[----:B--2---:R-:W-:Y:S02]  /*1750*/  UISETP.NE.AND UP2, UPT, UR12, 0x1, UPT ;  /* 0x000000010c00788c */ /* 0x004fe4000bf45270 */
[----:B------:R-:W-:Y:S01]  /*1760*/  UISETP.NE.AND UP1, UPT, UR10, 0x1, UPT ;  /* 0x000000010a00788c */ /* 0x000fe2000bf25270 */
[----:B------:R-:W-:-:S02]  /*1770*/  UMOV UR6, UR7 ;  /* 0x0000000700067c82 */ /* 0x000fc40008000000 */
[----:B------:R-:W-:Y:S01]  /*1780*/  UMOV UR4, UR5 ;  /* 0x0000000500047c82 */ /* 0x000fe20008000000 */
[----:B------:R-:W-:Y:S02]  /*1790*/  USHF.R.U32.HI UR6, URZ, UR9, UR6 ;  /* 0x00000009ff067299 */ /* 0x000fe40008011606 */
[----:B---3--:R-:W-:Y:S02]  /*17a0*/  USHF.R.U32.HI UR4, URZ, UR14, UR4 ;  /* 0x0000000eff047299 */ /* 0x008fe40008011604 */
[----:B------:R-:W-:Y:S02]  /*17b0*/  USEL UR5, UR46, UR6, !UP2 ;  /* 0x000000062e057287 */ /* 0x000fe4000d000000 */
[----:B------:R-:W-:-:S04]  /*17c0*/  USEL UR4, UR45, UR4, !UP1 ;  /* 0x000000042d047287 */ /* 0x000fc8000c800000 */
[----:B------:R-:W-:Y:S02]  /*17d0*/  UIADD3 UR6, UPT, UPT, -UR4, UR5, URZ ;  /* 0x0000000504067290 */ /* 0x000fe4000fffe1ff */
[----:B------:R-:W-:Y:S02]  /*17e0*/  UIADD3 UR4, UPT, UPT, UR4, -UR5, URZ ;  /* 0x8000000504047290 */ /* 0x000fe4000fffe0ff */
[----:B------:R-:W-:Y:S02]  /*17f0*/  UIMAD UR45, UR6, UR10, UR45 ;  /* 0x0000000a062d72a4 */ /* 0x000fe4000f8e022d */
[----:B------:R-:W-:-:S12]  /*1800*/  UIMAD UR46, UR4, UR12, UR46 ;  /* 0x0000000c042e72a4 */ /* 0x000fd8000f8e022e */
.L_x_20:
[----:B------:R-:W-:Y:S05]  /*1810*/  BRA.U !UP5, `(.L_x_21) ;  /* 0x000000010d0c7547 */ /* 0x000fea000b800000 */
[----:B------:R-:W-:Y:S01]  /*1820*/  UCGABAR_WAIT ;  /* 0x0000000000007dc7 */ /* 0x000fe20008000000 */
[----:B------:R-:W-:Y:S01]  /*1830*/  CCTL.IVALL ;  /* 0x00000000ff00798f */ /* 0x000fe20002000000 */
[----:B------:R-:W-:Y:S05]  /*1840*/  BRA `(.L_x_22) ;  /* 0x0000000000047947 */ /* 0x000fea0003800000 */
.L_x_21:
[----:B------:R-:W-:Y:S06]  /*1850*/  BAR.SYNC.DEFER_BLOCKING 0x0 ;  /* 0x0000000000007b1d */ /* 0x000fec0000010000 */
.L_x_22:
[----:B------:R-:W-:Y:S05]  /*1860*/  BRA.U UP0, `(.L_x_23) ;  /* 0x0000001500b87547 */ /* 0x000fea000b800000 */
[----:B------:R-:W1:Y:S01]  /*1870*/  LDCU UR6, c[0x0][0x38c] ;  /* 0x00007180ff0677ac */ /* 0x000e620008000800 */
[----:B------:R-:W2:Y:S01]  /*1880*/  S2UR UR8, SR_CgaCtaId ;  /* 0x00000000000879c3 */ /* 0x000ea20000008800 */
[----:B------:R-:W-:Y:S01]  /*1890*/  PLOP3.LUT P1, PT, PT, PT, UP3, 0x80, 0x8 ;  /* 0x000000000008781c */ /* 0x000fe20003f2f038 */
[----:B------:R-:W-:Y:S01]  /*18a0*/  IMAD.MOV.U32 R12, RZ, RZ, 0x1 ;  /* 0x00000001ff0c7424 */ /* 0x000fe200078e00ff */
[----:B------:R-:W-:Y:S01]  /*18b0*/  USHF.L.U32 UR47, UR19, 0x7, URZ ;  /* 0x00000007132f7899 */ /* 0x000fe200080006ff */
[----:B------:R-:W-:Y:S01]  /*18c0*/  ISETP.NE.AND P2, PT, R0, RZ, P3 ;  /* 0x000000ff0000720c */ /* 0x000fe20001f45270 */
[----:B------:R-:W-:Y:S01]  /*18d0*/  UMOV UR7, 0x400 ;  /* 0x0000040000077882 */ /* 0x000fe20000000000 */
[----:B------:R-:W-:Y:S01]  /*18e0*/  UISETP.NE.AND UP1, UPT, UR13, URZ, UPT ;  /* 0x000000ff0d00728c */ /* 0x000fe2000bf25270 */
[----:B------:R-:W-:Y:S01]  /*18f0*/  PLOP3.LUT P1, PT, P1, PT, PT, 0x8, 0x80 ;  /* 0x000000000080781c */ /* 0x000fe20000f2e170 */
[----:B------:R-:W-:Y:S01]  /*1900*/  USHF.L.U32 UR44, UR19, 0x5, URZ ;  /* 0x00000005132c7899 */ /* 0x000fe200080006ff */
[----:B------:R-:W-:Y:S01]  /*1910*/  CS2R R10, SRZ ;  /* 0x00000000000a7805 */ /* 0x000fe2000001ff00 */
[----:B------:R-:W-:Y:S01]  /*1920*/  ULOP3.LUT UR47, UR47, 0x80, URZ, 0xc0, !UPT ;  /* 0x000000802f2f7892 */ /* 0x000fe2000f8ec0ff */
[----:B------:R-:W-:Y:S01]  /*1930*/  IMAD.MOV.U32 R9, RZ, RZ, RZ ;  /* 0x000000ffff097224 */ /* 0x000fe200078e00ff */
[----:B------:R-:W3:Y:S01]  /*1940*/  LDCU UR39, c[0x0][0x370] ;  /* 0x00006e00ff2777ac */ /* 0x000ee20008000800 */
[----:B------:R-:W-:Y:S01]  /*1950*/  IMAD.MOV.U32 R8, RZ, RZ, 0x1 ;  /* 0x00000001ff087424 */ /* 0x000fe200078e00ff */
[----:B------:R-:W4:Y:S01]  /*1960*/  LDCU.64 UR26, c[0x0][0x348] ;  /* 0x00006900ff1a77ac */ /* 0x000f220008000a00 */
[----:B-1----:R-:W-:-:S02]  /*1970*/  UIADD3 UR5, UPT, UPT, UR6, 0x7f, URZ ;  /* 0x0000007f06057890 */ /* 0x002fc4000fffe0ff */
[----:B------:R-:W-:Y:S02]  /*1980*/  UIADD3 UR49, UPT, UPT, UR6, 0xfe, URZ ;  /* 0x000000fe06317890 */ /* 0x000fe4000fffe0ff */
[----:B------:R-:W-:Y:S02]  /*1990*/  USHF.R.S32.HI UR4, URZ, 0x1f, UR5 ;  /* 0x0000001fff047899 */ /* 0x000fe40008011405 */
[----:B--2---:R-:W-:Y:S02]  /*19a0*/  ULEA UR13, UR8, UR7, 0x18 ;  /* 0x00000007080d7291 */ /* 0x004fe4000f8ec0ff */
[----:B------:R-:W-:Y:S02]  /*19b0*/  ULEA.HI UR4, UR4, UR5, URZ, 0x7 ;  /* 0x0000000504047291 */ /* 0x000fe4000f8f38ff */
[----:B------:R-:W-:Y:S02]  /*19c0*/  UIADD3 UR5, UPT, UPT, UR6, -0x1, URZ ;  /* 0xffffffff06057890 */ /* 0x000fe4000fffe0ff */
[----:B------:R-:W-:-:S02]  /*19d0*/  USHF.R.S32.HI UR42, URZ, 0x7, UR4 ;  /* 0x00000007ff2a7899 */ /* 0x000fc40008011404 */
[----:B------:R-:W-:Y:S02]  /*19e0*/  UISETP.GE.U32.AND UP2, UPT, UR5, -0xff, UPT ;  /* 0xffffff010500788c */ /* 0x000fe4000bf46070 */
[----:B------:R-:W-:Y:S01]  /*19f0*/  UISETP.LT.U32.AND UP0, UPT, UR42, 0xa, UPT ;  /* 0x0000000a2a00788c */ /* 0x000fe2000bf01070 */
[----:B------:R-:W1:Y:S03]  /*1a00*/  LDCU UR38, c[0x0][0x374] ;  /* 0x00006e80ff2677ac */ /* 0x000e660008000800 */
[----:B------:R-:W-:Y:S02]  /*1a10*/  USEL UR41, UR42, 0xa, UP0 ;  /* 0x0000000a2a297887 */ /* 0x000fe40008000000 */
[----:B------:R-:W-:Y:S02]  /*1a20*/  ULOP3.LUT UR44, UR44, 0x20, URZ, 0xc0, !UPT ;  /* 0x000000202c2c7892 */ /* 0x000fe4000f8ec0ff */
[----:B------:R-:W-:-:S02]  /*1a30*/  UIADD3 UR4, UPT, UPT, UR41, -0x1, URZ ;  /* 0xffffffff29047890 */ /* 0x000fc4000fffe0ff */
[----:B------:R-:W-:Y:S02]  /*1a40*/  @UP2 UIADD3 UR4, UPT, UPT, UR41, URZ, URZ ;  /* 0x000000ff29042290 */ /* 0x000fe4000fffe0ff */
[----:B------:R-:W-:Y:S02]  /*1a50*/  USEL UR21, UR34, 0x2, UP1 ;  /* 0x0000000222157887 */ /* 0x000fe40008800000 */
[----:B------:R-:W-:Y:S02]  /*1a60*/  UIADD3 UR30, UPT, UPT, UR13, 0x4400, UR28 ;  /* 0x000044000d1e7890 */ /* 0x000fe4000fffe01c */
[----:B------:R-:W-:Y:S02]  /*1a70*/  ULEA.HI UR47, UR28, UR47, URZ, 0x19 ;  /* 0x0000002f1c2f7291 */ /* 0x000fe4000f8fc8ff */
[----:B------:R-:W-:Y:S02]  /*1a80*/  UIADD3 UR48, UPT, UPT, UR42, -UR41, URZ ;  /* 0x800000292a307290 */ /* 0x000fe4000fffe0ff */
[----:B------:R-:W-:-:S02]  /*1a90*/  UIADD3 UR29, UPT, UPT, UR4, 0x1, URZ ;  /* 0x00000001041d7890 */ /* 0x000fc4000fffe0ff */
[----:B------:R-:W-:Y:S01]  /*1aa0*/  UIADD3 UR43, UPT, UPT, -UR4, URZ, URZ ;  /* 0x000000ff042b7290 */ /* 0x000fe2000fffe1ff */
[----:B-1-34-:R-:W-:-:S11]  /*1ab0*/  UMOV UR6, URZ ;  /* 0x000000ff00067c82 */ /* 0x01afd60008000000 */
.L_x_43:
[----:B------:R-:W1:Y:S02]  /*1ac0*/  S2UR UR4, SR_CgaCtaId ;  /* 0x00000000000479c3 */ /* 0x000e640000008800 */
[----:B-1----:R-:W-:-:S09]  /*1ad0*/  UISETP.NE.AND UP0, UPT, UR4, URZ, UPT ;  /* 0x000000ff0400728c */ /* 0x002fd2000bf05270 */
[----:B------:R-:W-:Y:S05]  /*1ae0*/  BRA.U UP0, `(.L_x_24) ;  /* 0x0000000100287547 */ /* 0x000fea000b800000 */
[----:B------:R-:W-:Y:S02]  /*1af0*/  LEA R0, R9, UR13, 0x3 ;  /* 0x0000000d09007c11 */ /* 0x000fe4000f8e18ff */
[----:B------:R-:W-:-:S04]  /*1b00*/  SHF.L.U32 R2, R8, 0x1f, RZ ;  /* 0x0000001f08027819 */ /* 0x000fc800000006ff */
[----:B------:R-:W1:Y:S02]  /*1b10*/  SYNCS.PHASECHK.TRANS64.TRYWAIT P0, [R0+URZ+0x130], R2 ;  /* 0x00013002000075a7 */ /* 0x000e6400080011ff */
[----:B-1----:R-:W-:Y:S05]  /*1b20*/  @!P0 BRA `(.L_x_25) ;  /* 0x0000005c00e88947 */ /* 0x002fea0003800000 */
.L_x_120:
[----:B------:R-:W-:Y:S01]  /*1b30*/  VIADD R9, R9, 0x1 ;  /* 0x0000000109097836 */ /* 0x000fe20000000000 */
[----:B------:R1:W-:Y:S04]  /*1b40*/  SYNCS.ARRIVE.TRANS64.A1T0 RZ, [R0+URZ+0x120], RZ ;  /* 0x000120ff00ff79a7 */ /* 0x0003e800081000ff */
[----:B------:R-:W-:-:S04]  /*1b50*/  ISETP.NE.AND P0, PT, R9, 0x2, PT ;  /* 0x000000020900780c */ /* 0x000fc80003f05270 */
[----:B------:R-:W-:Y:S02]  /*1b60*/  SEL R9, R9, RZ, P0 ;  /* 0x000000ff09097207 */ /* 0x000fe40000000000 */
[----:B-1----:R-:W-:-:S04]  /*1b70*/  SEL R0, RZ, 0x1, P0 ;  /* 0x00000001ff007807 */ /* 0x002fc80000000000 */
[----:B------:R-:W-:-:S07]  /*1b80*/  LOP3.LUT R8, R8, R0, RZ, 0x3c, !PT ;  /* 0x0000000008087212 */ /* 0x000fce00078e3cff */
.L_x_24:
[----:B------:R-:W-:Y:S01]  /*1b90*/  ULEA UR4, UR6, UR13, 0x3 ;  /* 0x0000000d06047291 */ /* 0x000fe2000f8e18ff */
[----:B------:R-:W-:Y:S01]  /*1ba0*/  SHF.L.U32 R0, R12, 0x1f, RZ ;  /* 0x0000001f0c007819 */ /* 0x000fe200000006ff */
[----:B------:R-:W-:Y:S02]  /*1bb0*/  UISETP.GE.U32.AND UP0, UPT, UR49, 0xff, UPT ;  /* 0x000000ff3100788c */ /* 0x000fe4000bf06070 */
[----:B------:R-:W-:Y:S01]  /*1bc0*/  ULEA UR11, UR45, UR44, 0x6 ;  /* 0x0000002c2d0b7291 */ /* 0x000fe2000f8e30ff */
[----:B------:R-:W-:-:S04]  /*1bd0*/  UMOV UR7, URZ ;  /* 0x000000ff00077c82 */ /* 0x000fc80008000000 */
[----:B------:R1:W2:Y:S01]  /*1be0*/  SYNCS.PHASECHK.TRANS64.TRYWAIT P0, [UR4+0x50], R0 ;  /* 0x00005000ff0075a7 */ /* 0x0002a20008001104 */
[----:B------:R-:W-:-:S04]  /*1bf0*/  ULEA.HI UR4, UR46, UR46, URZ, 0x1 ;  /* 0x0000002e2e047291 */ /* 0x000fc8000f8f08ff */
[----:B------:R-:W-:-:S04]  /*1c00*/  USHF.L.U32 UR4, UR4, 0x7, URZ ;  /* 0x0000000704047899 */ /* 0x000fc800080006ff */
[----:B------:R-:W-:-:S04]  /*1c10*/  ULOP3.LUT UR35, UR4, 0xffffff00, URZ, 0xc0, !UPT ;  /* 0xffffff0004237892 */ /* 0x000fc8000f8ec0ff */
[----:B------:R-:W-:Y:S01]  /*1c20*/  UIADD3 UR35, UPT, UPT, UR47, UR35, URZ ;  /* 0x000000232f237290 */ /* 0x000fe2000fffe0ff */
[----:B------:R-:W-:Y:S11]  /*1c30*/  BRA.U !UP0, `(.L_x_26) ;  /* 0x0000000108c47547 */ /* 0x000ff6000b800000 */
[----:B------:R-:W-:Y:S01]  /*1c40*/  UMOV UR16, UR43 ;  /* 0x0000002b00107c82 */ /* 0x000fe20008000000 */
[----:B------:R-:W-:Y:S01]  /*1c50*/  UMOV UR4, UR6 ;  /* 0x0000000600047c82 */ /* 0x000fe20008000000 */
[----:B------:R-:W-:-:S05]  /*1c60*/  UMOV UR34, URZ ;  /* 0x000000ff00227c82 */ /* 0x000fca0008000000 */
.L_x_32:
[----:B------:R-:W-:Y:S01]  /*1c70*/  ULEA UR33, UR4, UR13, 0x3 ;  /* 0x0000000d04217291 */ /* 0x000fe2000f8e18ff */
[----:B------:R-:W-:Y:S01]  /*1c80*/  @P3 MOV R2, 0xa000 ;  /* 0x0000a00000023802 */ /* 0x000fe20000000f00 */
[----:B--234-:R-:W-:Y:S10]  /*1c90*/  @P0 BRA `(.L_x_27) ;  /* 0x00000000000c0947 */ /* 0x01cff40003800000 */
[----:B------:R-:W-:-:S04]  /*1ca0*/  SHF.L.U32 R3, R12, 0x1f, RZ ;  /* 0x0000001f0c037819 */ /* 0x000fc800000006ff */
[----:B------:R-:W2:Y:S02]  /*1cb0*/  SYNCS.PHASECHK.TRANS64.TRYWAIT P0, [UR33+0x50], R3 ;  /* 0x00005003ff0075a7 */ /* 0x000ea40008001121 */
[----:B--2---:R-:W-:Y:S05]  /*1cc0*/  @!P0 BRA `(.L_x_28) ;  /* 0x0000005c00948947 */ /* 0x004fea0003800000 */
.L_x_27:
[----:B------:R2:W-:Y:S01]  /*1cd0*/  @P3 SYNCS.ARRIVE.TRANS64 RZ, [UR33], R2 ;  /* 0x00000002ffff39a7 */ /* 0x0005e20008000021 */
[----:B------:R-:W-:Y:S02]  /*1ce0*/  ULOP3.LUT UR5, UR21, 0x2, URZ, 0xfc, !UPT ;  /* 0x0000000215057892 */ /* 0x000fe4000f8efcff */
[----:B------:R-:W-:Y:S02]  /*1cf0*/  UIADD3 UR16, UPT, UPT, UR16, 0x1, URZ ;  /* 0x0000000110107890 */ /* 0x000fe4000fffe0ff */
[----:B------:R-:W-:Y:S02]  /*1d00*/  UISETP.NE.AND UP0, UPT, UR5, 0x2, UPT ;  /* 0x000000020500788c */ /* 0x000fe4000bf05270 */
[----:B------:R-:W-:-:S07]  /*1d10*/  UISETP.NE.AND UP2, UPT, UR16, 0x1, UPT ;  /* 0x000000011000788c */ /* 0x000fce000bf45270 */
[----:B------:R-:W-:Y:S05]  /*1d20*/  BRA.U UP0, `(.L_x_29) ;  /* 0x0000000100047547 */ /* 0x000fea000b800000 */
[----:B------:R-:W-:Y:S05]  /*1d30*/  BPT.TRAP 0x1 ;  /* 0x000000040000795c */ /* 0x000fea0000300000 */
.L_x_29:
[----:B------:R-:W-:Y:S04]  /*1d40*/  BSSY.RECONVERGENT B0, `(.L_x_30) ;  /* 0x0000003000007945 */ /* 0x000fe80003800200 */
[----:B------:R-:W-:Y:S05]  /*1d50*/  @!P2 BRA `(.L_x_31) ;  /* 0x000000000004a947 */ /* 0x000fea0003800000 */
[----:B------:R-:W-:Y:S05]  /*1d60*/  BPT.TRAP 0x1 ;  /* 0x000000040000795c */ /* 0x000fea0000300000 */
.L_x_31:
[----:B------:R-:W-:Y:S05]  /*1d70*/  BSYNC.RECONVERGENT B0 ;  /* 0x0000000000007941 */ /* 0x000fea0003800200 */
.L_x_30:
[----:B------:R-:W-:Y:S02]  /*1d80*/  UIADD3 UR5, UPT, UPT, UR4, 0x1, URZ ;  /* 0x0000000104057890 */ /* 0x000fe4000fffe0ff */
[----:B------:R-:W-:Y:S02]  /*1d90*/  ULEA UR32, UR4, UR28, 0xe ;  /* 0x0000001c04207291 */ /* 0x000fe4000f8e70ff */
[----:B------:R-:W-:Y:S02]  /*1da0*/  UISETP.NE.AND UP0, UPT, UR5, 0xa, UPT ;  /* 0x0000000a0500788c */ /* 0x000fe4000bf05270 */
[----:B------:R-:W-:Y:S02]  /*1db0*/  UIADD3 UR14, UP1, UPT, UR26, 0x80, URZ ;  /* 0x000000801a0e7890 */ /* 0x000fe4000ff3e0ff */
[----:B------:R-:W-:Y:S02]  /*1dc0*/  USEL UR7, URZ, 0x1, UP0 ;  /* 0x00000001ff077887 */ /* 0x000fe40008000000 */
[----:B------:R-:W-:-:S02]  /*1dd0*/  USEL UR6, UR5, URZ, UP0 ;  /* 0x000000ff05067287 */ /* 0x000fc40008000000 */
[----:B------:R-:W-:Y:S02]  /*1de0*/  ULEA UR8, UR4, UR13, 0xc ;  /* 0x0000000d04087291 */ /* 0x000fe4000f8e60ff */
[----:B------:R-:W-:Y:S01]  /*1df0*/  ULEA UR5, UR6, UR13, 0x3 ;  /* 0x0000000d06057291 */ /* 0x000fe2000f8e18ff */
[----:B------:R-:W-:Y:S01]  /*1e00*/  LOP3.LUT R12, R12, UR7, RZ, 0x3c, !PT ;  /* 0x000000070c0c7c12 */ /* 0x000fe2000f8e3cff */
[----:B------:R-:W-:Y:S02]  /*1e10*/  UIADD3 UR4, UP0, UPT, UR26, 0x180, URZ ;  /* 0x000001801a047890 */ /* 0x000fe4000ff1e0ff */
[----:B------:R-:W-:Y:S01]  /*1e20*/  ULOP3.LUT UR33, UR33, 0xfefffff8, URZ, 0xc0, !UPT ;  /* 0xfefffff821217892 */ /* 0x000fe2000f8ec0ff */
[----:B-1----:R-:W-:Y:S01]  /*1e30*/  SHF.L.U32 R0, R12, 0x1f, RZ ;  /* 0x0000001f0c007819 */ /* 0x002fe200000006ff */
[----:B------:R-:W-:Y:S02]  /*1e40*/  UIADD3.X UR15, UPT, UPT, URZ, UR27, URZ, UP1, !UPT ;  /* 0x0000001bff0f7290 */ /* 0x000fe40008ffe4ff */
[----:B------:R-:W-:Y:S01]  /*1e50*/  UIADD3 UR32, UPT, UPT, UR13, 0x4400, UR32 ;  /* 0x000044000d207890 */ /* 0x000fe2000fffe020 */
[----:B------:R3:W4:Y:S01]  /*1e60*/  SYNCS.PHASECHK.TRANS64.TRYWAIT P0, [UR5+0x50], R0 ;  /* 0x00005000ff0075a7 */ /* 0x0007220008001105 */
[----:B------:R-:W-:-:S02]  /*1e70*/  UPRMT UR7, URZ, 0x5410, UR24 ;  /* 0x00005410ff077896 */ /* 0x000fc40008000018 */
[----:B------:R-:W-:Y:S02]  /*1e80*/  UIADD3 UR8, UPT, UPT, UR8, 0x2c400, URZ ;  /* 0x0002c40008087890 */ /* 0x000fe4000fffe0ff */
[----:B------:R-:W-:Y:S01]  /*1e90*/  UIADD3.X UR5, UPT, UPT, URZ, UR27, URZ, UP0, !UPT ;  /* 0x0000001bff057290 */ /* 0x000fe200087fe4ff */
[----:B------:R-:W-:Y:S01]  /*1ea0*/  UMOV UR18, 0x0 ;  /* 0x0000000000127882 */ /* 0x000fe20000000000 */
[----:B------:R-:W-:Y:S01]  /*1eb0*/  UMOV UR19, 0x10000000 ;  /* 0x1000000000137882 */ /* 0x000fe20000000000 */
[----:B------:R-:W-:Y:S01]  /*1ec0*/  UMOV UR10, UR34 ;  /* 0x00000022000a7c82 */ /* 0x000fe20008000000 */
[----:B------:R-:W-:Y:S01]  /*1ed0*/  UMOV UR12, UR36 ;  /* 0x00000024000c7c82 */ /* 0x000fe20008000000 */
[----:B------:R-:W-:Y:S01]  /*1ee0*/  UMOV UR9, UR33 ;  /* 0x0000002100097c82 */ /* 0x000fe20008000000 */
[----:B------:R1:W-:Y:S03]  /*1ef0*/  UTMALDG.3D.MULTICAST.2CTA [UR32], [UR14], UR7, desc[UR18] ;  /* 0x000012200e0073b4 */ /* 0x0003e60008211807 */
[----:B------:R2:W-:Y:S01]  /*1f00*/  UTMALDG.3D.2CTA [UR8], [UR4], desc[UR18] ;  /* 0x00001208040075b4 */ /* 0x0005e20008211000 */
[----:B-1----:R-:W-:Y:S01]  /*1f10*/  UIADD3 UR34, UPT, UPT, UR34, 0x80, URZ ;  /* 0x0000008022227890 */ /* 0x002fe2000fffe0ff */
[----:B------:R-:W-:Y:S01]  /*1f20*/  UMOV UR7, UR29 ;  /* 0x0000001d00077c82 */ /* 0x000fe20008000000 */
[----:B--2---:R-:W-:Y:S01]  /*1f30*/  UMOV UR4, UR6 ;  /* 0x0000000600047c82 */ /* 0x004fe20008000000 */
[----:B------:R-:W-:Y:S09]  /*1f40*/  BRA.U UP2, `(.L_x_32) ;  /* 0xfffffffd02487547 */ /* 0x000ff2000b83ffff */
.L_x_26:
[----:B------:R-:W-:Y:S01]  /*1f50*/  ULEA UR4, UR6, UR13, 0x3 ;  /* 0x0000000d06047291 */ /* 0x000fe2000f8e18ff */
[----:B-1-3--:R-:W-:Y:S01]  /*1f60*/  SHF.L.U32 R0, R12, 0x1f, RZ ;  /* 0x0000001f0c007819 */ /* 0x00afe200000006ff */
[----:B------:R-:W-:Y:S01]  /*1f70*/  @!P1 SYNCS.ARRIVE.TRANS64.A1T0 RZ, [UR13+0xb8], RZ ;  /* 0x0000b8ffffff99a7 */ /* 0x000fe2000810000d */
[----:B------:R-:W-:-:S06]  /*1f80*/  UISETP.GT.AND UP0, UPT, UR42, UR41, UPT ;  /* 0x000000292a00728c */ /* 0x000fcc000bf04270 */
[----:B--2-4-:R1:W2:Y:S03]  /*1f90*/  SYNCS.PHASECHK.TRANS64.TRYWAIT P0, [UR4+0x50], R0 ;  /* 0x00005000ff0075a7 */ /* 0x0142a60008001104 */
[----:B------:R-:W-:Y:S05]  /*1fa0*/  BRA.U !UP0, `(.L_x_33) ;  /* 0x0000000108c07547 */ /* 0x000fea000b800000 */
[----:B------:R-:W-:Y:S01]  /*1fb0*/  UIADD3 UR25, UPT, UPT, UR48, UR7, URZ ;  /* 0x0000000730197290 */ /* 0x000fe2000fffe0ff */
[----:B------:R-:W-:-:S11]  /*1fc0*/  UMOV UR4, UR6 ;  /* 0x0000000600047c82 */ /* 0x000fd60008000000 */
.L_x_39:
[----:B------:R-:W-:Y:S01]  /*1fd0*/  ULEA UR17, UR4, UR13, 0x3 ;  /* 0x0000000d04117291 */ /* 0x000fe2000f8e18ff */
[----:B--2---:R-:W-:Y:S01]  /*1fe0*/  @P3 MOV R2, 0xa000 ;  /* 0x0000a00000023802 */ /* 0x004fe20000000f00 */
[----:B--2-4-:R-:W-:Y:S10]  /*1ff0*/  @P0 BRA `(.L_x_34) ;  /* 0x00000000000c0947 */ /* 0x014ff40003800000 */
[----:B------:R-:W-:-:S04]  /*2000*/  SHF.L.U32 R3, R12, 0x1f, RZ ;  /* 0x0000001f0c037819 */ /* 0x000fc800000006ff */
[----:B------:R-:W2:Y:S02]  /*2010*/  SYNCS.PHASECHK.TRANS64.TRYWAIT P0, [UR17+0x50], R3 ;  /* 0x00005003ff0075a7 */ /* 0x000ea40008001111 */
[----:B--2---:R-:W-:Y:S05]  /*2020*/  @!P0 BRA `(.L_x_35) ;  /* 0x0000005800d48947 */ /* 0x004fea0003800000 */
.L_x_34:
[----:B------:R2:W-:Y:S01]  /*2030*/  @P3 SYNCS.ARRIVE.TRANS64 RZ, [UR17], R2 ;  /* 0x00000002ffff39a7 */ /* 0x0005e20008000011 */
[----:B------:R-:W-:-:S04]  /*2040*/  ULOP3.LUT UR5, UR21, 0x2, URZ, 0xfc, !UPT ;  /* 0x0000000215057892 */ /* 0x000fc8000f8efcff */
[----:B------:R-:W-:-:S09]  /*2050*/  UISETP.NE.AND UP0, UPT, UR5, 0x2, UPT ;  /* 0x000000020500788c */ /* 0x000fd2000bf05270 */
[----:B------:R-:W-:Y:S05]  /*2060*/  BRA.U UP0, `(.L_x_36) ;  /* 0x0000000100047547 */ /* 0x000fea000b800000 */
[----:B------:R-:W-:Y:S05]  /*2070*/  BPT.TRAP 0x1 ;  /* 0x000000040000795c */ /* 0x000fea0000300000 */
.L_x_36:
[----:B------:R-:W-:Y:S04]  /*2080*/  BSSY.RECONVERGENT B0, `(.L_x_37) ;  /* 0x0000003000007945 */ /* 0x000fe80003800200 */
[----:B------:R-:W-:Y:S05]  /*2090*/  @!P2 BRA `(.L_x_38) ;  /* 0x000000000004a947 */ /* 0x000fea0003800000 */
[----:B------:R-:W-:Y:S05]  /*20a0*/  BPT.TRAP 0x1 ;  /* 0x000000040000795c */ /* 0x000fea0000300000 */
.L_x_38:
[----:B------:R-:W-:Y:S05]  /*20b0*/  BSYNC.RECONVERGENT B0 ;  /* 0x0000000000007941 */ /* 0x000fea0003800200 */
.L_x_37:
[----:B------:R-:W-:Y:S02]  /*20c0*/  UIADD3 UR5, UPT, UPT, UR4, 0x1, URZ ;  /* 0x0000000104057890 */ /* 0x000fe4000fffe0ff */
[----:B------:R-:W-:Y:S02]  /*20d0*/  UIADD3 UR14, UP1, UPT, UR26, 0x80, URZ ;  /* 0x000000801a0e7890 */ /* 0x000fe4000ff3e0ff */
[----:B------:R-:W-:Y:S02]  /*20e0*/  UISETP.NE.AND UP0, UPT, UR5, 0xa, UPT ;  /* 0x0000000a0500788c */ /* 0x000fe4000bf05270 */
[----:B------:R-:W-:Y:S02]  /*20f0*/  ULEA UR16, UR4, UR30, 0xe ;  /* 0x0000001e04107291 */ /* 0x000fe4000f8e70ff */
[----:B------:R-:W-:Y:S02]  /*2100*/  USEL UR8, URZ, 0x1, UP0 ;  /* 0x00000001ff087887 */ /* 0x000fe40008000000 */
[----:B------:R-:W-:-:S02]  /*2110*/  USEL UR6, UR5, URZ, UP0 ;  /* 0x000000ff05067287 */ /* 0x000fc40008000000 */
[----:B------:R-:W-:Y:S02]  /*2120*/  UIADD3 UR22, UP0, UPT, UR26, 0x180, URZ ;  /* 0x000001801a167890 */ /* 0x000fe4000ff1e0ff */
[----:B------:R-:W-:Y:S01]  /*2130*/  LOP3.LUT R12, R12, UR8, RZ, 0x3c, !PT ;  /* 0x000000080c0c7c12 */ /* 0x000fe2000f8e3cff */
[----:B------:R-:W-:Y:S02]  /*2140*/  ULEA UR8, UR4, UR13, 0xc ;  /* 0x0000000d04087291 */ /* 0x000fe4000f8e60ff */
[----:B------:R-:W-:Y:S01]  /*2150*/  ULEA UR5, UR6, UR13, 0x3 ;  /* 0x0000000d06057291 */ /* 0x000fe2000f8e18ff */
[----:B-1----:R-:W-:Y:S01]  /*2160*/  SHF.L.U32 R0, R12, 0x1f, RZ ;  /* 0x0000001f0c007819 */ /* 0x002fe200000006ff */
[----:B------:R-:W-:Y:S02]  /*2170*/  USHF.L.U32 UR18, UR7, 0x7, URZ ;  /* 0x0000000707127899 */ /* 0x000fe400080006ff */
[----:B------:R-:W-:Y:S02]  /*2180*/  ULOP3.LUT UR17, UR17, 0xfefffff8, URZ, 0xc0, !UPT ;  /* 0xfefffff811117892 */ /* 0x000fe4000f8ec0ff */
[----:B------:R-:W-:-:S02]  /*2190*/  UIADD3.X UR15, UPT, UPT, URZ, UR27, URZ, UP1, !UPT ;  /* 0x0000001bff0f7290 */ /* 0x000fc40008ffe4ff */
[----:B------:R-:W-:Y:S01]  /*21a0*/  UPRMT UR4, URZ, 0x5410, UR24 ;  /* 0x00005410ff047896 */ /* 0x000fe20008000018 */
[----:B------:R3:W4:Y:S01]  /*21b0*/  SYNCS.PHASECHK.TRANS64.TRYWAIT P0, [UR5+0x50], R0 ;  /* 0x00005000ff0075a7 */ /* 0x0007220008001105 */
[----:B------:R-:W-:Y:S02]  /*21c0*/  UIADD3 UR8, UPT, UPT, UR8, 0x2c400, URZ ;  /* 0x0002c40008087890 */ /* 0x000fe4000fffe0ff */
[----:B------:R-:W-:Y:S01]  /*21d0*/  UIADD3.X UR23, UPT, UPT, URZ, UR27, URZ, UP0, !UPT ;  /* 0x0000001bff177290 */ /* 0x000fe200087fe4ff */
[----:B------:R-:W-:Y:S01]  /*21e0*/  UMOV UR32, 0x0 ;  /* 0x0000000000207882 */ /* 0x000fe20000000000 */
[----:B------:R-:W-:Y:S01]  /*21f0*/  UMOV UR33, 0x10000000 ;  /* 0x1000000000217882 */ /* 0x000fe20000000000 */
[----:B------:R-:W-:Y:S01]  /*2200*/  UMOV UR19, UR35 ;  /* 0x0000002300137c82 */ /* 0x000fe20008000000 */
[----:B------:R-:W-:Y:S01]  /*2210*/  UMOV UR20, UR36 ;  /* 0x0000002400147c82 */ /* 0x000fe20008000000 */
[----:B------:R-:W-:Y:S01]  /*2220*/  UMOV UR12, UR36 ;  /* 0x00000024000c7c82 */ /* 0x000fe20008000000 */
[----:B------:R-:W-:Y:S01]  /*2230*/  UMOV UR9, UR17 ;  /* 0x0000001100097c82 */ /* 0x000fe20008000000 */
[----:B------:R-:W-:Y:S01]  /*2240*/  UMOV UR10, UR18 ;  /* 0x00000012000a7c82 */ /* 0x000fe20008000000 */
[----:B------:R1:W-:Y:S01]  /*2250*/  UTMALDG.3D.MULTICAST.2CTA [UR16], [UR14], UR4, desc[UR32] ;  /* 0x000020100e0073b4 */ /* 0x0003e20008211804 */
[----:B------:R-:W-:-:S04]  /*2260*/  UIADD3 UR7, UPT, UPT, UR7, 0x1, URZ ;  /* 0x0000000107077890 */ /* 0x000fc8000fffe0ff */
[----:B------:R-:W-:Y:S01]  /*2270*/  UISETP.NE.AND UP0, UPT, UR7, UR25, UPT ;  /* 0x000000190700728c */ /* 0x000fe2000bf05270 */
[----:B------:R3:W-:Y:S01]  /*2280*/  UTMALDG.3D.2CTA [UR8], [UR22], desc[UR32] ;  /* 0x00002008160075b4 */ /* 0x0007e20008211000 */
[----:B-1----:R-:W-:-:S07]  /*2290*/  UMOV UR4, UR6 ;  /* 0x0000000600047c82 */ /* 0x002fce0008000000 */
[----:B---3--:R-:W-:Y:S05]  /*22a0*/  BRA.U UP0, `(.L_x_39) ;  /* 0xfffffffd00487547 */ /* 0x008fea000b83ffff */
.L_x_33:
[C---:B------:R-:W-:Y:S01]  /*22b0*/  LEA R3, R11.reuse, UR13, 0x3 ;  /* 0x0000000d0b037c11 */ /* 0x040fe2000f8e18ff */
[----:B------:R-:W-:Y:S01]  /*22c0*/  NOP ;  /* 0x0000000000007918 */ /* 0x000fe20000000000 */
[----:B-1----:R-:W-:Y:S02]  /*22d0*/  SHF.L.U32 R0, R10, 0x1f, RZ ;  /* 0x0000001f0a007819 */ /* 0x002fe400000006ff */
[----:B------:R-:W-:Y:S02]  /*22e0*/  LEA R4, R11, UR13, 0x4 ;  /* 0x0000000d0b047c11 */ /* 0x000fe4000f8e20ff */
[----:B--2-4-:R-:W1:Y:S02]  /*22f0*/  SYNCS.PHASECHK.TRANS64.TRYWAIT P0, [R3+URZ+0xc0], R0 ;  /* 0x0000c000030075a7 */ /* 0x014e6400080011ff */
[----:B-1----:R-:W-:Y:S05]  /*2300*/  @!P0 BRA `(.L_x_40) ;  /* 0x0000005800348947 */ /* 0x002fea0003800000 */
.L_x_123:
[----:B------:R-:W2:Y:S01]  /*2310*/  LDS.128 R4, [R4+0x150] ;  /* 0x0001500004047984 */ /* 0x000ea20000000c00 */
[----:B------:R-:W-:Y:S01]  /*2320*/  UISETP.GE.AND UP0, UPT, UR40, 0x1, UPT ;  /* 0x000000012800788c */ /* 0x000fe2000bf06270 */
[----:B------:R-:W-:Y:S01]  /*2330*/  @!PT LDS RZ, [RZ] ;  /* 0x00000000fffff984 */ /* 0x000fe20000000800 */
[----:B------:R-:W-:Y:S01]  /*2340*/  @!PT LDS RZ, [RZ] ;  /* 0x00000000fffff984 */ /* 0x000fe20000000800 */
[----:B------:R-:W-:Y:S01]  /*2350*/  @!PT LDS RZ, [RZ] ;  /* 0x00000000fffff984 */ /* 0x000fe20000000800 */
[----:B------:R-:W-:Y:S01]  /*2360*/  @!PT LDS RZ, [RZ] ;  /* 0x00000000fffff984 */ /* 0x000fe20000000800 */
[----:B------:R3:W-:Y:S06]  /*2370*/  MEMBAR.ALL.CTA ;  /* 0x0000000000007992 */ /* 0x0007ec0000008000 */
[----:B---3--:R-:W3:Y:S01]  /*2380*/  FENCE.VIEW.ASYNC.S ;  /* 0x00000000000073c6 */ /* 0x008ee20000000000 */
[----:B--2---:R-:W-:-:S13]  /*2390*/  LOP3.LUT P0, RZ, R6, 0x1, RZ, 0xc0, !PT ;  /* 0x0000000106ff7812 */ /* 0x004fda000780c0ff */
[----:B---3--:R-:W-:Y:S01]  /*23a0*/  VOTEU.ANY UP1, P0 ;  /* 0x0000000000ff7886 */ /* 0x008fe20000020100 */
[----:B------:R-:W-:-:S13]  /*23b0*/  PLOP3.LUT P0, PT, PT, PT, UP1, 0x80, 0x8 ;  /* 0x000000000008781c */ /* 0x000fda0003f0f018 */
[----:B-1----:R-:W-:Y:S02]  /*23c0*/  @P0 LOP3.LUT R0, R5, 0xffff, RZ, 0xc0, !PT ;  /* 0x0000ffff05000812 */ /* 0x002fe400078ec0ff */
[----:B------:R-:W-:Y:S02]  /*23d0*/  @P0 MOV R2, R4 ;  /* 0x0000000400020202 */ /* 0x000fe40000000f00 */
[----:B------:R-:W-:Y:S01]  /*23e0*/  @P0 R2UR UR5, R0 ;  /* 0x00000000000502ca */ /* 0x000fe200000e0000 */
[----:B------:R-:W-:Y:S01]  /*23f0*/  VIADD R0, R3, 0xd0 ;  /* 0x000000d003007836 */ /* 0x000fe20000000000 */
[----:B------:R-:W-:Y:S02]  /*2400*/  @P0 SHF.R.U32.HI R4, RZ, 0x10, R5 ;  /* 0x00000010ff040819 */ /* 0x000fe40000011605 */
[----:B------:R-:W-:Y:S02]  /*2410*/  @P0 R2UR UR7, R2 ;  /* 0x00000000020702ca */ /* 0x000fe400000e0000 */
[----:B------:R-:W-:-:S02]  /*2420*/  PRMT R0, RZ, 0x654, R0 ;  /* 0x00000654ff007816 */ /* 0x000fc40000000000 */
[----:B------:R-:W-:Y:S02]  /*2430*/  @P0 R2UR UR4, R4 ;  /* 0x00000000040402ca */ /* 0x000fe400000e0000 */
[----:B------:R1:W-:Y:S03]  /*2440*/  SYNCS.ARRIVE.TRANS64.RED.A1T0 RZ, [R0+URZ], RZ ;  /* 0x000000ff00ff79a7 */ /* 0x0003e600081004ff */
[----:B------:R-:W-:-:S04]  /*2450*/  @UP1 UMOV UR31, UR5 ;  /* 0x00000005001f1c82 */ /* 0x000fc80008000000 */
[----:B------:R-:W-:-:S04]  /*2460*/  @UP1 UMOV UR37, UR7 ;  /* 0x0000000700251c82 */ /* 0x000fc80008000000 */
[----:B------:R-:W-:Y:S01]  /*2470*/  @UP1 UMOV UR36, UR4 ;  /* 0x0000000400241c82 */ /* 0x000fe20008000000 */
[----:B------:R-:W-:Y:S05]  /*2480*/  BRA.U !UP0, `(.L_x_41) ;  /* 0x0000000108d47547 */ /* 0x000fea000b800000 */
[----:B------:R-:W2:Y:S01]  /*2490*/  LDCU.128 UR16, c[0x0][0xb10] ;  /* 0x00016200ff1077ac */ /* 0x000ea20008000c00 */
[----:B------:R-:W3:Y:S01]  /*24a0*/  LDCU UR12, c[0x0][0xb20] ;  /* 0x00016400ff0c77ac */ /* 0x000ee20008000800 */
[----:B------:R-:W4:Y:S01]  /*24b0*/  LDCU UR20, c[0x0][0xb0c] ;  /* 0x00016180ff1477ac */ /* 0x000f220008000800 */
[----:B------:R-:W1:Y:S01]  /*24c0*/  LDCU.64 UR8, c[0x0][0xb28] ;  /* 0x00016500ff0877ac */ /* 0x000e620008000a00 */
[----:B------:R-:W-:Y:S02]  /*24d0*/  UISETP.NE.AND UP3, UPT, UR40, 0x1, UPT ;  /* 0x000000012800788c */ /* 0x000fe4000bf65270 */
[----:B--2---:R-:W-:Y:S02]  /*24e0*/  UIMAD.WIDE.U32 UR10, UR38, UR19, URZ ;  /* 0x00000013260a72a5 */ /* 0x004fe4000f8e00ff */
[----:B------:R-:W-:Y:S02]  /*24f0*/  UIMAD.WIDE.U32 UR4, UR39, UR16, URZ ;  /* 0x00000010270472a5 */ /* 0x000fe4000f8e00ff */
[----:B------:R-:W-:-:S02]  /*2500*/  UISETP.NE.AND UP0, UPT, UR18, 0x1, UPT ;  /* 0x000000011200788c */ /* 0x000fc4000bf05270 */
[----:B------:R-:W-:Y:S01]  /*2510*/  UIMAD.WIDE.U32 UR22, UR31, UR19, URZ ;  /* 0x000000131f1672a5 */ /* 0x000fe2000f8e00ff */
[----:B------:R-:W-:Y:S02]  /*2520*/  UMOV UR10, UR11 ;  /* 0x0000000b000a7c82 */ /* 0x000fe40008000000 */
[----:B------:R-:W-:Y:S01]  /*2530*/  UMOV UR4, UR5 ;  /* 0x0000000500047c82 */ /* 0x000fe20008000000 */
[----:B---3--:R-:W-:Y:S02]  /*2540*/  USHF.R.U32.HI UR10, URZ, UR12, UR10 ;  /* 0x0000000cff0a7299 */ /* 0x008fe4000801160a */
[----:B----4-:R-:W-:Y:S02]  /*2550*/  UISETP.NE.AND UP2, UPT, UR20, 0x1, UPT ;  /* 0x000000011400788c */ /* 0x010fe4000bf45270 */
[----:B------:R-:W-:Y:S02]  /*2560*/  USHF.R.U32.HI UR4, URZ, UR17, UR4 ;  /* 0x00000011ff047299 */ /* 0x000fe40008011604 */
[----:B------:R-:W-:-:S02]  /*2570*/  USEL UR5, UR38, UR10, !UP0 ;  /* 0x0000000a26057287 */ /* 0x000fc4000c000000 */
[----:B------:R-:W-:Y:S02]  /*2580*/  USEL UR7, UR39, UR4, !UP2 ;  /* 0x0000000427077287 */ /* 0x000fe4000d000000 */
[----:B-1----:R-:W-:Y:S01]  /*2590*/  UIMAD.WIDE.U32 UR10, UR5, UR8, URZ ;  /* 0x00000008050a72a5 */ /* 0x002fe2000f8e00ff */
[----:B------:R-:W-:Y:S01]  /*25a0*/  UMOV UR4, UR23 ;  /* 0x0000001700047c82 */ /* 0x000fe20008000000 */
[----:B------:R-:W-:Y:S02]  /*25b0*/  UIMAD.WIDE.U32 UR14, UR37, UR16, URZ ;  /* 0x00000010250e72a5 */ /* 0x000fe4000f8e00ff */
[----:B------:R-:W-:-:S03]  /*25c0*/  UIMAD.WIDE.U32 UR22, UR7, UR8, URZ ;  /* 0x00000008071672a5 */ /* 0x000fc6000f8e00ff */
[----:B------:R-:W-:Y:S01]  /*25d0*/  UMOV UR10, UR11 ;  /* 0x0000000b000a7c82 */ /* 0x000fe20008000000 */
[----:B------:R-:W-:Y:S02]  /*25e0*/  USHF.R.U32.HI UR4, URZ, UR12, UR4 ;  /* 0x0000000cff047299 */ /* 0x000fe40008011604 */
[----:B------:R-:W-:Y:S01]  /*25f0*/  @UP3 USHF.R.U32.HI UR5, URZ, UR9, UR10 ;  /* 0x00000009ff053299 */ /* 0x000fe2000801160a */
[----:B------:R-:W-:Y:S01]  /*2600*/  UMOV UR14, UR15 ;  /* 0x0000000f000e7c82 */ /* 0x000fe20008000000 */
[----:B------:R-:W-:Y:S01]  /*2610*/  UMOV UR22, UR23 ;  /* 0x0000001700167c82 */ /* 0x000fe20008000000 */
[----:B------:R-:W-:Y:S02]  /*2620*/  USHF.R.U32.HI UR17, URZ, UR17, UR14 ;  /* 0x00000011ff117299 */ /* 0x000fe4000801160e */
[----:B------:R-:W-:Y:S02]  /*2630*/  USEL UR4, UR31, UR4, !UP0 ;  /* 0x000000041f047287 */ /* 0x000fe4000c000000 */
[----:B------:R-:W-:-:S02]  /*2640*/  @UP3 USHF.R.U32.HI UR7, URZ, UR9, UR22 ;  /* 0x00000009ff073299 */ /* 0x000fc40008011616 */
[----:B------:R-:W-:Y:S02]  /*2650*/  UIMAD UR10, UR40, UR5, URZ ;  /* 0x00000005280a72a4 */ /* 0x000fe4000f8e02ff */
[----:B------:R-:W-:Y:S02]  /*2660*/  USEL UR5, UR37, UR17, !UP2 ;  /* 0x0000001125057287 */ /* 0x000fe4000d000000 */
[----:B------:R-:W-:Y:S02]  /*2670*/  UIMAD UR12, UR40, UR7, URZ ;  /* 0x00000007280c72a4 */ /* 0x000fe4000f8e02ff */
[----:B------:R-:W-:Y:S02]  /*2680*/  UISETP.GE.AND UP0, UPT, UR4, UR10, UPT ;  /* 0x0000000a0400728c */ /* 0x000fe4000bf06270 */
[----:B------:R-:W-:Y:S02]  /*2690*/  UIMAD.WIDE.U32 UR10, UR4, UR8, URZ ;  /* 0x00000008040a72a5 */ /* 0x000fe4000f8e00ff */
[----:B------:R-:W-:-:S02]  /*26a0*/  UISETP.GE.OR UP0, UPT, UR5, UR12, UP0 ;  /* 0x0000000c0500728c */ /* 0x000fc40008706670 */
[----:B------:R-:W-:Y:S02]  /*26b0*/  UIMAD.WIDE.U32 UR14, UR5, UR8, URZ ;  /* 0x00000008050e72a5 */ /* 0x000fe4000f8e00ff */
[----:B------:R-:W-:Y:S01]  /*26c0*/  UIADD3 UR12, UPT, UPT, -UR5, URZ, URZ ;  /* 0x000000ff050c7290 */ /* 0x000fe2000fffe1ff */
[----:B------:R-:W-:Y:S01]  /*26d0*/  UMOV UR10, UR11 ;  /* 0x0000000b000a7c82 */ /* 0x000fe20008000000 */
[----:B------:R-:W-:Y:S02]  /*26e0*/  UIADD3 UR11, UPT, UPT, -UR4, URZ, URZ ;  /* 0x000000ff040b7290 */ /* 0x000fe4000fffe1ff */
[----:B------:R-:W-:-:S03]  /*26f0*/  USHF.R.U32.HI UR10, URZ, UR9, UR10 ;  /* 0x00000009ff0a7299 */ /* 0x000fc6000801160a */
[----:B------:R-:W-:Y:S01]  /*2700*/  @!UP0 UMOV UR8, UR15 ;  /* 0x0000000f00088c82 */ /* 0x000fe20008000000 */
[----:B------:R-:W-:Y:S02]  /*2710*/  UIMAD UR11, UR18, UR11, UR31 ;  /* 0x0000000b120b72a4 */ /* 0x000fe4000f8e021f */
[----:B------:R-:W-:Y:S02]  /*2720*/  USEL UR10, UR4, UR10, !UP3 ;  /* 0x0000000a040a7287 */ /* 0x000fe4000d800000 */
[----:B------:R-:W-:Y:S02]  /*2730*/  @!UP0 USHF.R.U32.HI UR8, URZ, UR9, UR8 ;  /* 0x00000009ff088299 */ /* 0x000fe40008011608 */
[----:B------:R-:W-:Y:S02]  /*2740*/  UIADD3 UR9, UPT, UPT, -UR10, URZ, URZ ;  /* 0x000000ff0a097290 */ /* 0x000fe4000fffe1ff */
[----:B------:R-:W-:Y:S02]  /*2750*/  @!UP0 USEL UR8, UR5, UR8, !UP3 ;  /* 0x0000000805088287 */ /* 0x000fe4000d800000 */
[----:B------:R-:W-:-:S02]  /*2760*/  UIMAD UR9, UR40, UR9, UR4 ;  /* 0x00000009280972a4 */ /* 0x000fc4000f8e0204 */
[----:B------:R-:W-:Y:S02]  /*2770*/  @!UP0 UIADD3 UR10, UPT, UPT, UR10, -UR8, URZ ;  /* 0x800000080a0a8290 */ /* 0x000fe4000fffe0ff */
[----:B------:R-:W-:Y:S02]  /*2780*/  @!UP0 UIMAD UR8, UR9, UR7, UR8 ;  /* 0x00000007090882a4 */ /* 0x000fe4000f8e0208 */
[----:B------:R-:W-:Y:S02]  /*2790*/  @!UP0 UIMAD UR4, UR40, UR10, UR5 ;  /* 0x0000000a280482a4 */ /* 0x000fe4000f8e0205 */
[----:B------:R-:W-:Y:S02]  /*27a0*/  UIMAD UR7, UR20, UR12, UR37 ;  /* 0x0000000c140772a4 */ /* 0x000fe4000f8e0225 */
[----:B------:R-:W-:Y:S01]  /*27b0*/  UIMAD UR31, UR4, UR18, UR11 ;  /* 0x00000012041f72a4 */ /* 0x000fe2000f8e020b */
[----:B------:R-:W-:Y:S02]  /*27c0*/  @!UP0 UMOV UR5, UR8 ;  /* 0x0000000800058c82 */ /* 0x000fe40008000000 */
[----:B------:R-:W-:-:S12]  /*27d0*/  UIMAD UR37, UR5, UR20, UR7 ;  /* 0x00000014052572a4 */ /* 0x000fd8000f8e0207 */
.L_x_41:
[----:B------:R-:W2:Y:S02]  /*27e0*/  LDCU UR4, c[0x0][0xb30] ;  /* 0x00016600ff0477ac */ /* 0x000ea40008000800 */
[----:B--2---:R-:W-:-:S09]  /*27f0*/  UISETP.NE.AND UP0, UPT, UR4, 0x1, UPT ;  /* 0x000000010400788c */ /* 0x004fd2000bf05270 */
[----:B------:R-:W-:Y:S05]  /*2800*/  BRA.U UP0, `(.L_x_42) ;  /* 0x0000000100447547 */ /* 0x000fea000b800000 */
[----:B------:R-:W2:Y:S01]  /*2810*/  LDCU.128 UR16, c[0x0][0xb10] ;  /* 0x00016200ff1077ac */ /* 0x000ea20008000c00 */
[----:B------:R-:W3:Y:S01]  /*2820*/  LDCU UR10, c[0x0][0xb0c] ;  /* 0x00016180ff0a77ac */ /* 0x000ee20008000800 */
[----:B------:R-:W4:Y:S01]  /*2830*/  LDCU UR7, c[0x0][0xb20] ;  /* 0x00016400ff0777ac */ /* 0x000f220008000800 */
[----:B--2---:R-:W-:Y:S02]  /*2840*/  UIMAD.WIDE.U32 UR8, UR37, UR16, URZ ;  /* 0x00000010250872a5 */ /* 0x004fe4000f8e00ff */
[----:B------:R-:W-:Y:S02]  /*2850*/  UIMAD.WIDE.U32 UR4, UR31, UR19, URZ ;  /* 0x000000131f0472a5 */ /* 0x000fe4000f8e00ff */
[----:B---3--:R-:W-:Y:S02]  /*2860*/  UISETP.NE.AND UP2, UPT, UR10, 0x1, UPT ;  /* 0x000000010a00788c */ /* 0x008fe4000bf45270 */
[----:B------:R-:W-:Y:S01]  /*2870*/  UISETP.NE.AND UP0, UPT, UR18, 0x1, UPT ;  /* 0x000000011200788c */ /* 0x000fe2000bf05270 */
[----:B------:R-:W-:-:S02]  /*2880*/  UMOV UR8, UR9 ;  /* 0x0000000900087c82 */ /* 0x000fc40008000000 */
[----:B------:R-:W-:Y:S01]  /*2890*/  UMOV UR4, UR5 ;  /* 0x0000000500047c82 */ /* 0x000fe20008000000 */
[----:B------:R-:W-:Y:S02]  /*28a0*/  USHF.R.U32.HI UR17, URZ, UR17, UR8 ;  /* 0x00000011ff117299 */ /* 0x000fe40008011608 */
[----:B----4-:R-:W-:Y:S02]  /*28b0*/  USHF.R.U32.HI UR4, URZ, UR7, UR4 ;  /* 0x00000007ff047299 */ /* 0x010fe40008011604 */
[----:B------:R-:W-:Y:S02]  /*28c0*/  USEL UR5, UR37, UR17, !UP2 ;  /* 0x0000001125057287 */ /* 0x000fe4000d000000 */
[----:B------:R-:W-:-:S04]  /*28d0*/  USEL UR4, UR31, UR4, !UP0 ;  /* 0x000000041f047287 */ /* 0x000fc8000c000000 */
[----:B------:R-:W-:Y:S02]  /*28e0*/  UIADD3 UR7, UPT, UPT, UR5, -UR4, URZ ;  /* 0x8000000405077290 */ /* 0x000fe4000fffe0ff */
[----:B------:R-:W-:Y:S02]  /*28f0*/  UIADD3 UR4, UPT, UPT, -UR5, UR4, URZ ;  /* 0x0000000405047290 */ /* 0x000fe4000fffe1ff */
[----:B------:R-:W-:Y:S02]  /*2900*/  UIMAD UR31, UR7, UR18, UR31 ;  /* 0x00000012071f72a4 */ /* 0x000fe4000f8e021f */
[----:B------:R-:W-:-:S12]  /*2910*/  UIMAD UR37, UR4, UR10, UR37 ;  /* 0x0000000a042572a4 */ /* 0x000fd8000f8e0225 */
.L_x_42:
[----:B------:R-:W-:Y:S01]  /*2920*/  VIADD R11, R11, 0x1 ;  /* 0x000000010b0b7836 */ /* 0x000fe20000000000 */
[----:B------:R-:W-:Y:S01]  /*2930*/  PLOP3.LUT P1, PT, PT, PT, PT, 0x80, 0x8 ;  /* 0x000000000008781c */ /* 0x000fe20003f2f070 */
[----:B------:R-:W-:Y:S02]  /*2940*/  UIADD3 UR46, UPT, UPT, UR37, UR58, URZ ;  /* 0x0000003a252e7290 */ /* 0x000fe4000fffe0ff */
[----:B------:R-:W-:Y:S01]  /*2950*/  UIADD3 UR45, UPT, UPT, UR31, UR55, URZ ;  /* 0x000000371f2d7290 */ /* 0x000fe2000fffe0ff */
[----:B------:R-:W-:-:S04]  /*2960*/  ISETP.NE.AND P0, PT, R11, 0x2, PT ;  /* 0x000000020b00780c */ /* 0x000fc80003f05270 */
[----:B-1----:R-:W-:Y:S02]  /*2970*/  SEL R0, RZ, 0x1, P0 ;  /* 0x00000001ff007807 */ /* 0x002fe40000000000 */
[----:B------:R-:W-:Y:S02]  /*2980*/  SEL R11, R11, RZ, P0 ;  /* 0x000000ff0b0b7207 */ /* 0x000fe40000000000 */
[----:B------:R-:W-:Y:S01]  /*2990*/  LOP3.LUT R10, R10, R0, RZ, 0x3c, !PT ;  /* 0x000000000a0a7212 */ /* 0x000fe200078e3cff */
[----:B------:R-:W-:Y:S06]  /*29a0*/  BRA.U UP1, `(.L_x_43) ;  /* 0xfffffff101447547 */ /* 0x000fec000b83ffff */
[----:B------:R-:W-:Y:S01]  /*29b0*/  UIADD3 UR13, UPT, UPT, UR13, 0x50, URZ ;  /* 0x000000500d0d7890 */ /* 0x000fe2000fffe0ff */
[----:B------:R-:W-:-:S03]  /*29c0*/  SHF.L.U32 R2, R12, 0x1f, RZ ;  /* 0x0000001f0c027819 */ /* 0x000fc600000006ff */
[----:B------:R-:W-:-:S09]  /*29d0*/  ULEA UR4, UR6, UR13, 0x3 ;  /* 0x0000000d06047291 */ /* 0x000fd2000f8e18ff */
[----:B------:R-:W1:Y:S02]  /*29e0*/  SYNCS.PHASECHK.TRANS64.TRYWAIT P0, [UR4], R2 ;  /* 0x00000002ff0075a7 */ /* 0x000e640008001104 */
[----:B-1----:R-:W-:Y:S05]  /*29f0*/  @!P0 BRA `(.L_x_44) ;  /* 0x00000050008c8947 */ /* 0x002fea0003800000 */
.L_x_125:
[----:B------:R-:W-:-:S04]  /*2a00*/  UIADD3 UR4, UPT, UPT, UR6, 0x1, URZ ;  /* 0x0000000106047890 */ /* 0x000fc8000fffe0ff */
[----:B------:R-:W-:-:S04]  /*2a10*/  UISETP.NE.AND UP0, UPT, UR4, 0xa, UPT ;  /* 0x0000000a0400788c */ /* 0x000fc8000bf05270 */
[----:B------:R-:W-:Y:S02]  /*2a20*/  USEL UR6, URZ, 0x1, UP0 ;  /* 0x00000001ff067887 */ /* 0x000fe40008000000 */
[----:B------:R-:W-:-:S04]  /*2a30*/  USEL UR4, UR4, URZ, UP0 ;  /* 0x000000ff04047287 */ /* 0x000fc80008000000 */
[----:B------:R-:W-:Y:S01]  /*2a40*/  ULEA UR5, UR4, UR13, 0x3 ;  /* 0x0000000d04057291 */ /* 0x000fe2000f8e18ff */
[----:B-1----:R-:W-:-:S04]  /*2a50*/  LOP3.LUT R2, R12, UR6, RZ, 0x3c, !PT ;  /* 0x000000060c027c12 */ /* 0x002fc8000f8e3cff */
[----:B------:R-:W-:-:S04]  /*2a60*/  SHF.L.U32 R3, R2, 0x1f, RZ ;  /* 0x0000001f02037819 */ /* 0x000fc800000006ff */
[----:B------:R-:W1:Y:S02]  /*2a70*/  SYNCS.PHASECHK.TRANS64.TRYWAIT P0, [UR5], R3 ;  /* 0x00000003ff0075a7 */ /* 0x000e640008001105 */
[----:B-1----:R-:W-:Y:S05]  /*2a80*/  @!P0 BRA `(.L_x_45) ;  /* 0x0000005000808947 */ /* 0x002fea0003800000 */
.L_x_127:
[----:B------:R-:W-:-:S04]  /*2a90*/  UIADD3 UR4, UPT, UPT, UR4, 0x1, URZ ;  /* 0x0000000104047890 */ /* 0x000fc8000fffe0ff */
[----:B------:R-:W-:-:S04]  /*2aa0*/  UISETP.NE.AND UP0, UPT, UR4, 0xa, UPT ;  /* 0x0000000a0400788c */ /* 0x000fc8000bf05270 */
[----:B------:R-:W-:Y:S02]  /*2ab0*/  USEL UR6, URZ, 0x1, UP0 ;  /* 0x00000001ff067887 */ /* 0x000fe40008000000 */
[----:B------:R-:W-:-:S04]  /*2ac0*/  USEL UR4, UR4, URZ, UP0 ;  /* 0x000000ff04047287 */ /* 0x000fc80008000000 */
[----:B------:R-:W-:Y:S01]  /*2ad0*/  ULEA UR5, UR4, UR13, 0x3 ;  /* 0x0000000d04057291 */ /* 0x000fe2000f8e18ff */
[----:B------:R-:W-:-:S04]  /*2ae0*/  LOP3.LUT R2, R2, UR6, RZ, 0x3c, !PT ;  /* 0x0000000602027c12 */ /* 0x000fc8000f8e3cff */
[----:B-1----:R-:W-:-:S04]  /*2af0*/  SHF.L.U32 R3, R2, 0x1f, RZ ;  /* 0x0000001f02037819 */ /* 0x002fc800000006ff */
[----:B------:R-:W1:Y:S02]  /*2b00*/  SYNCS.PHASECHK.TRANS64.TRYWAIT P0, [UR5], R3 ;  /* 0x00000003ff0075a7 */ /* 0x000e640008001105 */
[----:B-1----:R-:W-:Y:S05]  /*2b10*/  @!P0 BRA `(.L_x_46) ;  /* 0x0000005000748947 */ /* 0x002fea0003800000 */
.L_x_129:
        /* <DEDUP_REMOVED lines=9> */
.L_x_131:
        /* <DEDUP_REMOVED lines=9> */
.L_x_133:
        /* <DEDUP_REMOVED lines=9> */
.L_x_135:
        /* <DEDUP_REMOVED lines=9> */
.L_x_137:
        /* <DEDUP_REMOVED lines=9> */
.L_x_139:
        /* <DEDUP_REMOVED lines=9> */
.L_x_141:
[----:B------:R-:W-:-:S04]  /*2e80*/  UIADD3 UR4, UPT, UPT, UR4, 0x1, URZ ;  /* 0x0000000104047890 */ /* 0x000fc8000fffe0ff */
[----:B------:R-:W-:-:S04]  /*2e90*/  UISETP.NE.AND UP0, UPT, UR4, 0xa, UPT ;  /* 0x0000000a0400788c */ /* 0x000fc8000bf05270 */
[----:B------:R-:W-:Y:S02]  /*2ea0*/  USEL UR5, URZ, 0x1, UP0 ;  /* 0x00000001ff057887 */ /* 0x000fe40008000000 */
[----:B------:R-:W-:-:S04]  /*2eb0*/  USEL UR4, UR4, URZ, UP0 ;  /* 0x000000ff04047287 */ /* 0x000fc80008000000 */
[----:B------:R-:W-:Y:S01]  /*2ec0*/  ULEA UR4, UR4, UR13, 0x3 ;  /* 0x0000000d04047291 */ /* 0x000fe2000f8e18ff */
[----:B------:R-:W-:-:S04]  /*2ed0*/  LOP3.LUT R2, R2, UR5, RZ, 0x3c, !PT ;  /* 0x0000000502027c12 */ /* 0x000fc8000f8e3cff */
[----:B------:R-:W-:Y:S01]  /*2ee0*/  SHF.L.U32 R2, R2, 0x1f, RZ ;  /* 0x0000001f02027819 */ /* 0x000fe200000006ff */
[----:B-1----:R-:W-:-:S07]  /*2ef0*/  IMAD.U32 R0, RZ, RZ, UR4 ;  /* 0x00000004ff007e24 */ /* 0x002fce000f8e00ff */
.L_x_53:
[----:B-1----:R1:W2:Y:S02]  /*2f00*/  SYNCS.PHASECHK.TRANS64.TRYWAIT P0, [R0+URZ], R2 ;  /* 0x00000002000075a7 */ /* 0x0022a400080011ff */
[----:B--2---:R-:W-:Y:S05]  /*2f10*/  @!P0 NANOSLEEP.SYNCS 0x989680 ;  /* 0x009896800000895d */ /* 0x004fea0003900000 */
[----:B------:R-:W2:Y:S02]  /*2f20*/  @!P0 SYNCS.PHASECHK.TRANS64 P0, [R0+URZ], R2 ;  /* 0x00000002000085a7 */ /* 0x000ea400080010ff */
[----:B--2---:R-:W-:Y:S05]  /*2f30*/  @P0 EXIT ;  /* 0x000000000000094d */ /* 0x004fea0003800000 */
[----:B------:R-:W-:Y:S05]  /*2f40*/  BRA `(.L_x_53) ;  /* 0xfffffffc00ec7947 */ /* 0x000fea000383ffff */
.L_x_23:
[----:B------:R-:W1:Y:S02]  /*2f50*/  S2UR UR4, SR_CgaCtaId ;  /* 0x00000000000479c3 */ /* 0x000e640000008800 */
[----:B-1----:R-:W-:-:S04]  /*2f60*/  UISETP.NE.AND UP0, UPT, UR4, URZ, UPT ;  /* 0x000000ff0400728c */ /* 0x002fc8000bf05270 */
[----:B------:R-:W-:-:S09]  /*2f70*/  UISETP.NE.OR UP0, UPT, UR13, 0x1, UP0 ;  /* 0x000000010d00788c */ /* 0x000fd20008705670 */
[----:B------:R-:W-:Y:S05]  /*2f80*/  BRA.U UP0, `(.L_x_54) ;  /* 0x00000005004c7547 */ /* 0x000fea000b800000 */
[----:B------:R-:W1:Y:S01]  /*2f90*/  S2UR UR5, SR_CgaCtaId ;  /* 0x00000000000579c3 */ /* 0x000e620000008800 */
[----:B------:R-:W-:Y:S01]  /*2fa0*/  UMOV UR4, 0x400 ;  /* 0x0000040000047882 */ /* 0x000fe20000000000 */
[----:B------:R-:W-:Y:S01]  /*2fb0*/  ISETP.GE.U32.AND P2, PT, R0, 0x4, PT ;  /* 0x000000040000780c */ /* 0x000fe20003f46070 */
[----:B------:R-:W-:Y:S01]  /*2fc0*/  IMAD.MOV.U32 R12, RZ, RZ, 0x1 ;  /* 0x00000001ff0c7424 */ /* 0x000fe200078e00ff */
[----:B------:R-:W-:Y:S02]  /*2fd0*/  CS2R R10, SRZ ;  /* 0x00000000000a7805 */ /* 0x000fe4000001ff00 */
[----:B------:R-:W-:Y:S01]  /*2fe0*/  CS2R R8, SRZ ;  /* 0x0000000000087805 */ /* 0x000fe2000001ff00 */
[----:B-1----:R-:W-:-:S03]  /*2ff0*/  ULEA UR6, UR5, UR4, 0x18 ;  /* 0x0000000405067291 */ /* 0x002fc6000f8ec0ff */
[----:B------:R-:W-:-:S09]  /*3000*/  UMOV UR5, URZ ;  /* 0x000000ff00057c82 */ /* 0x000fd20008000000 */
.L_x_58:
[----:B------:R-:W-:Y:S02]  /*3010*/  LEA R2, R8, UR6, 0x3 ;  /* 0x0000000608027c11 */ /* 0x000fe4000f8e18ff */
[----:B------:R-:W-:-:S03]  /*3020*/  SHF.L.U32 R4, R9, 0x1f, RZ ;  /* 0x0000001f09047819 */ /* 0x000fc600000006ff */
[----:B------:R-:W-:Y:S01]  /*3030*/  VIADD R5, R2, 0x130 ;  /* 0x0000013002057836 */ /* 0x000fe20000000000 */
[----:B------:R-:W1:Y:S02]  /*3040*/  SYNCS.PHASECHK.TRANS64.TRYWAIT P0, [R2+URZ+0x120], R4 ;  /* 0x00012004020075a7 */ /* 0x000e6400080011ff */
[----:B-1----:R-:W-:Y:S05]  /*3050*/  @!P0 BRA `(.L_x_55) ;  /* 0x0000004c00cc8947 */ /* 0x002fea0003800000 */
.L_x_142:
[----:B------:R-:W-:Y:S01]  /*3060*/  ULEA UR4, UR5, UR6, 0x3 ;  /* 0x0000000605047291 */ /* 0x000fe2000f8e18ff */
[----:B-1----:R-:W-:Y:S01]  /*3070*/  PRMT R2, RZ, 0x654, R5 ;  /* 0x00000654ff027816 */ /* 0x002fe20000000005 */
[----:B------:R-:W-:Y:S01]  /*3080*/  @!P2 IMAD.MOV.U32 R4, RZ, RZ, 0x10 ;  /* 0x00000010ff04a424 */ /* 0x000fe200078e00ff */
[----:B------:R-:W-:Y:S01]  /*3090*/  SHF.L.U32 R5, R12, 0x1f, RZ ;  /* 0x0000001f0c057819 */ /* 0x000fe200000006ff */
[----:B------:R-:W-:Y:S01]  /*30a0*/  UIADD3 UR7, UPT, UPT, UR4, 0xc0, URZ ;  /* 0x000000c004077890 */ /* 0x000fe2000fffe0ff */
[----:B------:R1:W-:Y:S05]  /*30b0*/  SYNCS.ARRIVE.TRANS64.RED.A1T0 RZ, [R2+URZ], RZ ;  /* 0x000000ff02ff79a7 */ /* 0x0003ea00081004ff */
[----:B------:R-:W-:Y:S01]  /*30c0*/  IMAD.U32 R6, RZ, RZ, UR7 ;  /* 0x00000007ff067e24 */ /* 0x000fe2000f8e00ff */
[----:B------:R-:W2:Y:S04]  /*30d0*/  SYNCS.PHASECHK.TRANS64.TRYWAIT P0, [UR4+0xd0], R5 ;  /* 0x0000d005ff0075a7 */ /* 0x000ea80008001104 */
[----:B------:R-:W-:Y:S01]  /*30e0*/  PRMT R6, R0, 0x654, R6 ;  /* 0x0000065400067816 */ /* 0x000fe20000000006 */
[----:B-12---:R-:W-:Y:S06]  /*30f0*/  @!P0 BRA `(.L_x_56) ;  /* 0x0000004c00b88947 */ /* 0x006fec0003800000 */
.L_x_144:
[----:B------:R-:W-:Y:S01]  /*3100*/  ULEA UR8, UR5, UR6, 0x4 ;  /* 0x0000000605087291 */ /* 0x000fe2000f8e20ff */
[----:B------:R-:W-:Y:S01]  /*3110*/  SEL R3, R6, R3, !P2 ;  /* 0x0000000306037207 */ /* 0x000fe20005000000 */
[----:B------:R-:W-:Y:S01]  /*3120*/  UIADD3 UR9, UPT, UPT, UR4, 0xc0, URZ ;  /* 0x000000c004097890 */ /* 0x000fe2000fffe0ff */
[----:B-1----:R-:W-:Y:S01]  /*3130*/  LEA R2, R11, UR6, 0x3 ;  /* 0x000000060b027c11 */ /* 0x002fe2000f8e18ff */
[----:B------:R-:W-:Y:S01]  /*3140*/  UIADD3 UR8, UPT, UPT, UR8, 0x150, URZ ;  /* 0x0000015008087890 */ /* 0x000fe2000fffe0ff */
[----:B------:R1:W-:Y:S01]  /*3150*/  @!P2 SYNCS.ARRIVE.TRANS64.RED RZ, [R3+URZ], R4 ;  /* 0x0000000403ffa9a7 */ /* 0x0003e200080004ff */
[----:B------:R-:W-:Y:S01]  /*3160*/  UIADD3 UR4, UPT, UPT, UR5, 0x1, URZ ;  /* 0x0000000105047890 */ /* 0x000fe2000fffe0ff */
[----:B------:R-:W-:-:S03]  /*3170*/  VIADD R8, R8, 0x1 ;  /* 0x0000000108087836 */ /* 0x000fc60000000000 */
[----:B------:R-:W-:Y:S02]  /*3180*/  UISETP.NE.AND UP0, UPT, UR4, 0x2, UPT ;  /* 0x000000020400788c */ /* 0x000fe4000bf05270 */
[----:B------:R-:W-:Y:S01]  /*3190*/  ISETP.NE.AND P0, PT, R8, 0x2, PT ;  /* 0x000000020800780c */ /* 0x000fe20003f05270 */
[----:B------:R-:W-:Y:S06]  /*31a0*/  UGETNEXTWORKID.BROADCAST [UR8], [UR9] ;  /* 0x00000000080073ca */ /* 0x000fec0008000100 */
[----:B------:R-:W-:Y:S02]  /*31b0*/  USEL UR7, URZ, 0x1, UP0 ;  /* 0x00000001ff077887 */ /* 0x000fe40008000000 */
[----:B------:R-:W-:-:S04]  /*31c0*/  USEL UR5, UR4, URZ, UP0 ;  /* 0x000000ff04057287 */ /* 0x000fc80008000000 */
[----:B------:R-:W-:Y:S02]  /*31d0*/  LOP3.LUT R12, R12, UR7, RZ, 0x3c, !PT ;  /* 0x000000070c0c7c12 */ /* 0x000fe4000f8e3cff */
[----:B-1----:R-:W-:-:S04]  /*31e0*/  SHF.L.U32 R4, R10, 0x1f, RZ ;  /* 0x0000001f0a047819 */ /* 0x002fc800000006ff */
[----:B------:R-:W1:Y:S02]  /*31f0*/  SYNCS.PHASECHK.TRANS64.TRYWAIT P1, [R2+URZ+0xc0], R4 ;  /* 0x0000c004020075a7 */ /* 0x000e6400080211ff */
[----:B-1----:R-:W-:Y:S05]  /*3200*/  @!P1 BRA `(.L_x_57) ;  /* 0x0000004c008c9947 */ /* 0x002fea0003800000 */
.L_x_145:
[C---:B-1----:R-:W-:Y:S01]  /*3210*/  LEA R4, R11.reuse, UR6, 0x4 ;  /* 0x000000060b047c11 */ /* 0x042fe2000f8e20ff */
[----:B------:R-:W-:Y:S01]  /*3220*/  VIADD R2, R2, 0xd0 ;  /* 0x000000d002027836 */ /* 0x000fe20000000000 */
[----:B------:R-:W-:Y:S01]  /*3230*/  SEL R8, R8, RZ, P0 ;  /* 0x000000ff08087207 */ /* 0x000fe20000000000 */
[----:B------:R-:W-:-:S03]  /*3240*/  VIADD R11, R11, 0x1 ;  /* 0x000000010b0b7836 */ /* 0x000fc60000000000 */
[----:B------:R-:W1:Y:S01]  /*3250*/  LDS.128 R4, [R4+0x150] ;  /* 0x0001500004047984 */ /* 0x000e620000000c00 */
[----:B------:R-:W-:Y:S02]  /*3260*/  PRMT R2, RZ, 0x654, R2 ;  /* 0x00000654ff027816 */ /* 0x000fe40000000002 */
[C---:B------:R-:W-:Y:S01]  /*3270*/  ISETP.NE.AND P1, PT, R11.reuse, 0x2, PT ;  /* 0x000000020b00780c */ /* 0x040fe20003f25270 */
[----:B------:R-:W-:Y:S01]  /*3280*/  @!PT LDS RZ, [RZ] ;  /* 0x00000000fffff984 */ /* 0x000fe20000000800 */
[----:B------:R-:W-:Y:S01]  /*3290*/  @!PT LDS RZ, [RZ] ;  /* 0x00000000fffff984 */ /* 0x000fe20000000800 */
[----:B------:R-:W-:Y:S01]  /*32a0*/  @!PT LDS RZ, [RZ] ;  /* 0x00000000fffff984 */ /* 0x000fe20000000800 */
[----:B------:R-:W-:Y:S01]  /*32b0*/  @!PT LDS RZ, [RZ] ;  /* 0x00000000fffff984 */ /* 0x000fe20000000800 */
[----:B------:R2:W-:Y:S06]  /*32c0*/  MEMBAR.ALL.CTA ;  /* 0x0000000000007992 */ /* 0x0005ec0000008000 */
[----:B--2---:R-:W2:Y:S01]  /*32d0*/  FENCE.VIEW.ASYNC.S ;  /* 0x00000000000073c6 */ /* 0x004ea20000000000 */
[----:B------:R-:W-:Y:S01]  /*32e0*/  SEL R11, R11, RZ, P1 ;  /* 0x000000ff0b0b7207 */ /* 0x000fe20000800000 */
[----:B--2---:R2:W-:Y:S01]  /*32f0*/  SYNCS.ARRIVE.TRANS64.RED.A1T0 RZ, [R2+URZ], RZ ;  /* 0x000000ff02ff79a7 */ /* 0x0045e200081004ff */
[----:B-1----:R-:W-:-:S02]  /*3300*/  LOP3.LUT P3, RZ, R6, 0x1, RZ, 0xc0, !PT ;  /* 0x0000000106ff7812 */ /* 0x002fc4000786c0ff */
[----:B------:R-:W-:-:S04]  /*3310*/  SEL R4, RZ, 0x1, P1 ;  /* 0x00000001ff047807 */ /* 0x000fc80000800000 */
[----:B------:R-:W-:Y:S02]  /*3320*/  LOP3.LUT R10, R10, R4, RZ, 0x3c, !PT ;  /* 0x000000040a0a7212 */ /* 0x000fe400078e3cff */
[----:B--2---:R-:W-:-:S04]  /*3330*/  SEL R2, RZ, 0x1, P0 ;  /* 0x00000001ff027807 */ /* 0x004fc80000000000 */
[----:B------:R-:W-:Y:S01]  /*3340*/  LOP3.LUT R9, R9, R2, RZ, 0x3c, !PT ;  /* 0x0000000209097212 */ /* 0x000fe200078e3cff */
[----:B------:R-:W-:Y:S06]  /*3350*/  @P3 BRA `(.L_x_58) ;  /* 0xfffffffc002c3947 */ /* 0x000fec000383ffff */
[----:B------:R-:W-:Y:S01]  /*3360*/  ULEA UR4, UR5, UR6, 0x3 ;  /* 0x0000000605047291 */ /* 0x000fe2000f8e18ff */
[----:B------:R-:W-:-:S08]  /*3370*/  SHF.L.U32 R2, R12, 0x1f, RZ ;  /* 0x0000001f0c027819 */ /* 0x000fd000000006ff */
[----:B------:R-:W1:Y:S02]  /*3380*/  SYNCS.PHASECHK.TRANS64 P0, [UR4+0xd0], R2 ;  /* 0x0000d002ff0075a7 */ /* 0x000e640008001004 */
[----:B-1----:R-:W-:Y:S05]  /*3390*/  @P0 BRA `(.L_x_59) ;  /* 0x0000000000080947 */ /* 0x002fea0003800000 */
[----:B------:R-:W1:Y:S02]  /*33a0*/  SYNCS.PHASECHK.TRANS64.TRYWAIT P0, [UR4+0xd0], R2 ;  /* 0x0000d002ff0075a7 */ /* 0x000e640008001104 */
[----:B-1----:R-:W-:Y:S05]  /*33b0*/  @!P0 BRA `(.L_x_60) ;  /* 0x0000004c00348947 */ /* 0x002fea0003800000 */
.L_x_59:
[----:B------:R-:W-:-:S04]  /*33c0*/  UIADD3 UR7, UPT, UPT, UR5, 0x1, URZ ;  /* 0x0000000105077890 */ /* 0x000fc8000fffe0ff */
[----:B------:R-:W-:-:S04]  /*33d0*/  UISETP.NE.AND UP0, UPT, UR7, 0x2, UPT ;  /* 0x000000020700788c */ /* 0x000fc8000bf05270 */
[----:B------:R-:W-:Y:S02]  /*33e0*/  USEL UR8, URZ, 0x1, UP0 ;  /* 0x00000001ff087887 */ /* 0x000fe40008000000 */
[----:B------:R-:W-:-:S04]  /*33f0*/  USEL UR7, UR7, URZ, UP0 ;  /* 0x000000ff07077287 */ /* 0x000fc80008000000 */
[----:B------:R-:W-:Y:S01]  /*3400*/  ULEA UR7, UR7, UR6, 0x3 ;  /* 0x0000000607077291 */ /* 0x000fe2000f8e18ff */
[----:B-1----:R-:W-:-:S04]  /*3410*/  LOP3.LUT R2, R12, UR8, RZ, 0x3c, !PT ;  /* 0x000000080c027c12 */ /* 0x002fc8000f8e3cff */
[----:B------:R-:W-:-:S04]  /*3420*/  SHF.L.U32 R0, R2, 0x1f, RZ ;  /* 0x0000001f02007819 */ /* 0x000fc800000006ff */
[----:B------:R-:W1:Y:S02]  /*3430*/  SYNCS.PHASECHK.TRANS64 P0, [UR7+0xd0], R0 ;  /* 0x0000d000ff0075a7 */ /* 0x000e640008001007 */
[----:B-1----:R-:W-:Y:S05]  /*3440*/  @P0 EXIT ;  /* 0x000000000000094d */ /* 0x002fea0003800000 */
[----:B------:R-:W-:Y:S02]  /*3450*/  SHF.L.U32 R2, R2, 0x1f, RZ ;  /* 0x0000001f02027819 */ /* 0x000fe400000006ff */
[----:B------:R-:W-:-:S07]  /*3460*/  MOV R0, UR7 ;  /* 0x0000000700007c02 */ /* 0x000fce0008000f00 */
.L_x_61:
[----:B-1----:R1:W2:Y:S02]  /*3470*/  SYNCS.PHASECHK.TRANS64.TRYWAIT P0, [R0+URZ+0xd0], R2 ;  /* 0x0000d002000075a7 */ /* 0x0022a400080011ff */
[----:B--2---:R-:W-:Y:S05]  /*3480*/  @!P0 NANOSLEEP.SYNCS 0x989680 ;  /* 0x009896800000895d */ /* 0x004fea0003900000 */
[----:B------:R-:W2:Y:S02]  /*3490*/  @!P0 SYNCS.PHASECHK.TRANS64 P0, [R0+URZ+0xd0], R2 ;  /* 0x0000d002000085a7 */ /* 0x000ea400080010ff */
[----:B--2---:R-:W-:Y:S05]  /*34a0*/  @P0 EXIT ;  /* 0x000000000000094d */ /* 0x004fea0003800000 */
[----:B------:R-:W-:Y:S05]  /*34b0*/  BRA `(.L_x_61) ;  /* 0xfffffffc00ec7947 */ /* 0x000fea000383ffff */
.L_x_54:
[----:B------:R-:W-:Y:S05]  /*34c0*/  BRA.U UP4, `(.L_x_62) ;  /* 0x0000001104dc7547 */ /* 0x000fea000b800000 */
[----:B------:R-:W1:Y:S01]  /*34d0*/  S2UR UR7, SR_CgaCtaId ;  /* 0x00000000000779c3 */ /* 0x000e620000008800 */
[----:B------:R-:W-:Y:S01]  /*34e0*/  UMOV UR4, 0x40 ;  /* 0x0000004000047882 */ /* 0x000fe20000000000 */
[----:B------:R-:W-:Y:S01]  /*34f0*/  NOP ;  /* 0x0000000000007918 */ /* 0x000fe20000000000 */
[----:B------:R-:W-:Y:S01]  /*3500*/  UMOV UR6, 0x400 ;  /* 0x0000040000067882 */ /* 0x000fe20000000000 */
[----:B-1----:R-:W-:Y:S02]  /*3510*/  ULEA UR5, UR7, UR4, 0x18 ;  /* 0x0000000407057291 */ /* 0x002fe4000f8ec0ff */
[----:B------:R-:W-:-:S07]  /*3520*/  ULEA UR6, UR7, UR6, 0x18 ;  /* 0x0000000607067291 */ /* 0x000fce000f8ec0ff */
[----:B------:R-:W1:Y:S02]  /*3530*/  LDS.U8 R0, [UR5+0x1c] ;  /* 0x00001c05ff007984 */ /* 0x000e640008000000 */
[----:B-1----:R-:W-:-:S13]  /*3540*/  ISETP.NE.AND P0, PT, R0, RZ, PT ;  /* 0x000000ff0000720c */ /* 0x002fda0003f05270 */
[----:B------:R-:W-:Y:S05]  /*3550*/  @P0 BRA `(.L_x_63) ;  /* 0x0000000400080947 */ /* 0x000fea0003800000 */
[----:B------:R-:W-:Y:S02]  /*3560*/  UISETP.NE.U32.AND UP1, UPT, UR48, 0x1, UPT ;  /* 0x000000013000788c */ /* 0x000fe4000bf25070 */
[----:B------:R-:W-:-:S07]  /*3570*/  UIADD3 UR7, UPT, UPT, UR5, 0x8, URZ ;  /* 0x0000000805077890 */ /* 0x000fce000fffe0ff */
[----:B------:R-:W-:Y:S05]  /*3580*/  BRA.U !UP1, `(.L_x_64) ;  /* 0x00000001099c7547 */ /* 0x000fea000b800000 */
[----:B------:R-:W-:Y:S01]  /*3590*/  ELECT P0, URZ, PT ;  /* 0x0000000000ff782f */ /* 0x000fe20003800000 */
[----:B------:R-:W-:-:S12]  /*35a0*/  BSSY B0, `(.L_x_64) ;  /* 0x0000025000007945 */ /* 0x000fd80003800000 */
[----:B------:R-:W-:Y:S05]  /*35b0*/  @!P0 BRA `(.L_x_65) ;  /* 0x00000000008c8947 */ /* 0x000fea0003800000 */
[----:B------:R-:W-:-:S05]  /*35c0*/  UMOV UR4, 0x10 ;  /* 0x0000001000047882 */ /* 0x000fca0000000000 */
[----:B------:R-:W-:Y:S04]  /*35d0*/  DEPBAR.LE SB1, 0x36 ;  /* 0x00009d800000791a */ /* 0x000fe80000000000 */
[----:B------:R-:W1:Y:S02]  /*35e0*/  UTCATOMSWS.2CTA.FIND_AND_SET.ALIGN UP0, UR4, UR4 ;  /* 0x00000004000475e3 */ /* 0x000e640008200800 */
[----:B-1----:R-:W-:Y:S01]  /*35f0*/  MOV R10, UR4 ;  /* 0x00000004000a7c02 */ /* 0x002fe20008000f00 */
[----:B------:R-:W-:Y:S06]  /*3600*/  BRA.U UP0, `(.L_x_66) ;  /* 0x0000000100187547 */ /* 0x000fec000b800000 */
.L_x_67:
[----:B------:R-:W-:Y:S05]  /*3610*/  NANOSLEEP 0x64 ;  /* 0x000000640000795d */ /* 0x000fea0003800000 */
[----:B------:R-:W-:-:S05]  /*3620*/  UMOV UR4, 0x10 ;  /* 0x0000001000047882 */ /* 0x000fca0000000000 */
[----:B------:R-:W-:Y:S04]  /*3630*/  DEPBAR.LE SB1, 0x36 ;  /* 0x00009d800000791a */ /* 0x000fe80000000000 */
[----:B------:R-:W1:Y:S02]  /*3640*/  UTCATOMSWS.2CTA.FIND_AND_SET.ALIGN UP0, UR4, UR4 ;  /* 0x00000004000475e3 */ /* 0x000e640008200800 */
[----:B-1----:R-:W-:Y:S01]  /*3650*/  MOV R10, UR4 ;  /* 0x00000004000a7c02 */ /* 0x002fe20008000f00 */
[----:B------:R-:W-:Y:S05]  /*3660*/  BRA.U !UP0, `(.L_x_67) ;  /* 0xfffffffd08e87547 */ /* 0x000fea000b83ffff */
.L_x_66:
[----:B------:R-:W1:Y:S01]  /*3670*/  LDS R6, [UR5+0x10] ;  /* 0x00001005ff067984 */ /* 0x000e620008000800 */
[----:B------:R-:W-:Y:S01]  /*3680*/  IMAD.U32 R0, RZ, RZ, UR6 ;  /* 0x00000006ff007e24 */ /* 0x000fe2000f8e00ff */
[----:B------:R-:W-:-:S03]  /*3690*/  MOV R4, UR47 ;  /* 0x0000002f00047c02 */ /* 0x000fc60008000f00 */
[----:B------:R-:W-:Y:S01]  /*36a0*/  VIADD R0, R0, 0x170 ;  /* 0x0000017000007836 */ /* 0x000fe20000000000 */
[----:B-1----:R-:W-:-:S04]  /*36b0*/  SHF.L.U32 R6, R6, 0x1f, RZ ;  /* 0x0000001f06067819 */ /* 0x002fc800000006ff */
[----:B------:R-:W1:Y:S02]  /*36c0*/  SYNCS.PHASECHK.TRANS64.TRYWAIT P0, [UR5+0x8], R6 ;  /* 0x00000806ff0075a7 */ /* 0x000e640008001105 */
[----:B-1----:R-:W-:Y:S05]  /*36d0*/  @P0 BRA `(.L_x_68) ;  /* 0x0000000000080947 */ /* 0x002fea0003800000 */
[----:B------:R-:W1:Y:S02]  /*36e0*/  SYNCS.PHASECHK.TRANS64.TRYWAIT P0, [UR5+0x8], R6 ;  /* 0x00000806ff0075a7 */ /* 0x000e640008001105 */
[----:B-1----:R-:W-:Y:S05]  /*36f0*/  @!P0 BRA `(.L_x_69) ;  /* 0x00000048007c8947 */ /* 0x002fea0003800000 */
.L_x_68:
[----:B------:R-:W-:Y:S01]  /*3700*/  PRMT R4, R4, 0x654, R0 ;  /* 0x0000065404047816 */ /* 0x000fe20000000000 */
[----:B------:R-:W-:Y:S01]  /*3710*/  HFMA2 R0, -RZ, RZ, 0, 5.9604644775390625e-08 ;  /* 0x00000001ff007431 */ /* 0x000fe200000001ff */
[----:B------:R-:W-:Y:S01]  /*3720*/  UPRMT UR4, UR47, 0x654, UR7 ;  /* 0x000006542f047896 */ /* 0x000fe20008000007 */
[----:B------:R-:W-:Y:S02]  /*3730*/  IMAD.MOV.U32 R8, RZ, RZ, 0xffff ;  /* 0x0000ffffff087424 */ /* 0x000fe400078e00ff */
[----:B-1----:R-:W-:Y:S02]  /*3740*/  IMAD.MOV.U32 R6, RZ, RZ, 0x4 ;  /* 0x00000004ff067424 */ /* 0x002fe400078e00ff */
[----:B------:R-:W-:Y:S01]  /*3750*/  IMAD.SHL.U32 R9, R10, 0x20, RZ ;  /* 0x000000200a097824 */ /* 0x000fe200078e00ff */
[----:B------:R-:W-:Y:S02]  /*3760*/  MOV R5, UR4 ;  /* 0x0000000400057c02 */ /* 0x000fe40008000f00 */
[-C--:B------:R-:W-:Y:S01]  /*3770*/  SHF.L.U32 R8, R8, R10.reuse, RZ ;  /* 0x0000000a08087219 */ /* 0x080fe200000006ff */
[----:B------:R1:W-:Y:S01]  /*3780*/  SYNCS.ARRIVE.TRANS64.RED RZ, [UR4], R6 ;  /* 0x00000006ffff79a7 */ /* 0x0003e20008000404 */
[----:B------:R-:W-:Y:S01]  /*3790*/  SHF.L.U32 R7, R0, R10, RZ ;  /* 0x0000000a00077219 */ /* 0x000fe200000006ff */
[----:B------:R1:W-:Y:S04]  /*37a0*/  STS [UR6+0x170], R9 ;  /* 0x00017009ff007988 */ /* 0x0003e80008000806 */
[----:B------:R1:W-:Y:S04]  /*37b0*/  STAS [R4.64], R10 ;  /* 0x0000000a04007dbd */ /* 0x0003e8000c0008ff */
[----:B------:R1:W-:Y:S04]  /*37c0*/  ATOMS.OR RZ, [UR5+0x14], R8 ;  /* 0x00001408ffff798c */ /* 0x0003e8000b000005 */
[----:B------:R1:W-:Y:S04]  /*37d0*/  ATOMS.OR RZ, [UR5+0x18], R7 ;  /* 0x00001807ffff798c */ /* 0x0003e8000b000005 */
[----:B------:R1:W-:Y:S02]  /*37e0*/  ATOMS.XOR RZ, [UR5+0x10], R0 ;  /* 0x00001000ffff798c */ /* 0x0003e4000b800005 */
.L_x_65:
[----:B------:R-:W-:Y:S05]  /*37f0*/  BSYNC B0 ;  /* 0x0000000000007941 */ /* 0x000fea0003800000 */
.L_x_64:
[----:B------:R-:W-:Y:S05]  /*3800*/  BRA.U UP1, `(.L_x_70) ;  /* 0x00000001016c7547 */ /* 0x000fea000b800000 */
[----:B------:R-:W-:-:S03]  /*3810*/  UMOV UR4, 0xffffffff ;  /* 0xffffffff00047882 */ /* 0x000fc60000000000 */
[----:B------:R-:W-:Y:S05]  /*3820*/  BRA.DIV UR4, `(.L_x_71) ;  /* 0x0000004a04487947 */ /* 0x000fea000b800000 */
[----:B------:R-:W-:-:S13]  /*3830*/  ELECT P0, URZ, PT ;  /* 0x0000000000ff782f */ /* 0x000fda0003800000 */
.L_x_149:
[----:B------:R-:W-:Y:S05]  /*3840*/  @!P0 BRA `(.L_x_70) ;  /* 0x00000000005c8947 */ /* 0x000fea0003800000 */
[----:B-1----:R-:W1:Y:S02]  /*3850*/  LDS R4, [UR5+0x10] ;  /* 0x00001005ff047984 */ /* 0x002e640008000800 */
[----:B-1----:R-:W-:-:S04]  /*3860*/  SHF.L.U32 R4, R4, 0x1f, RZ ;  /* 0x0000001f04047819 */ /* 0x002fc800000006ff */
[----:B------:R-:W1:Y:S02]  /*3870*/  SYNCS.PHASECHK.TRANS64.TRYWAIT P0, [UR5+0x8], R4 ;  /* 0x00000804ff0075a7 */ /* 0x000e640008001105 */
[----:B-1----:R-:W-:Y:S05]  /*3880*/  @P0 BRA `(.L_x_72) ;  /* 0x0000000000080947 */ /* 0x002fea0003800000 */
[----:B------:R-:W1:Y:S02]  /*3890*/  SYNCS.PHASECHK.TRANS64.TRYWAIT P0, [UR5+0x8], R4 ;  /* 0x00000804ff0075a7 */ /* 0x000e640008001105 */
[----:B-1----:R-:W-:Y:S05]  /*38a0*/  @!P0 BRA `(.L_x_73) ;  /* 0x00000048004c8947 */ /* 0x002fea0003800000 */
.L_x_72:
[----:B------:R-:W2:Y:S01]  /*38b0*/  LDS R6, [UR6+0x170] ;  /* 0x00017006ff067984 */ /* 0x000ea20008000800 */
[----:B-1----:R-:W-:Y:S02]  /*38c0*/  HFMA2 R0, -RZ, RZ, 0, 5.9604644775390625e-08 ;  /* 0x00000001ff007431 */ /* 0x002fe400000001ff */
[----:B------:R-:W-:Y:S01]  /*38d0*/  IMAD.MOV.U32 R4, RZ, RZ, 0xffff ;  /* 0x0000ffffff047424 */ /* 0x000fe200078e00ff */
[----:B------:R-:W-:Y:S01]  /*38e0*/  UPRMT UR4, UR47, 0x654, UR7 ;  /* 0x000006542f047896 */ /* 0x000fe20008000007 */
[----:B--2---:R-:W-:-:S03]  /*38f0*/  IMAD.SHL.U32 R5, R6, 0x20, RZ ;  /* 0x0000002006057824 */ /* 0x004fc600078e00ff */
[-C--:B------:R-:W-:Y:S02]  /*3900*/  SHF.L.U32 R4, R4, R6.reuse, RZ ;  /* 0x0000000604047219 */ /* 0x080fe400000006ff */
[----:B------:R-:W-:Y:S01]  /*3910*/  SHF.L.U32 R6, R0, R6, RZ ;  /* 0x0000000600067219 */ /* 0x000fe200000006ff */
[----:B------:R2:W-:Y:S04]  /*3920*/  STS [UR6+0x170], R5 ;  /* 0x00017005ff007988 */ /* 0x0005e80008000806 */
[----:B------:R2:W-:Y:S04]  /*3930*/  ATOMS.OR RZ, [UR5+0x14], R4 ;  /* 0x00001404ffff798c */ /* 0x0005e8000b000005 */
[----:B------:R2:W-:Y:S01]  /*3940*/  ATOMS.OR RZ, [UR5+0x18], R6 ;  /* 0x00001806ffff798c */ /* 0x0005e2000b000005 */
[----:B------:R-:W-:Y:S03]  /*3950*/  SYNCS.ARRIVE.TRANS64.RED.A1T0 RZ, [UR4], RZ ;  /* 0x000000ffffff79a7 */ /* 0x000fe60008100404 */
[----:B------:R2:W-:Y:S01]  /*3960*/  ATOMS.XOR RZ, [UR5+0x10], R0 ;  /* 0x00001000ffff798c */ /* 0x0005e2000b800005 */
[----:B------:R-:W-:Y:S05]  /*3970*/  BRA `(.L_x_70) ;  /* 0x0000000000107947 */ /* 0x000fea0003800000 */
.L_x_63:
[----:B------:R-:W-:Y:S02]  /*3980*/  MOV R0, 0xffffffff ;  /* 0xffffffff00007802 */ /* 0x000fe40000000f00 */
[----:B------:R-:W-:-:S03]  /*3990*/  MOV R4, 0x39c0 ;  /* 0x000039c000047802 */ /* 0x000fc60000000f00 */
[----:B------:R1:W-:Y:S04]  /*39a0*/  STS [UR6+0x170], R0 ;  /* 0x00017000ff007988 */ /* 0x0003e80008000806 */
[----:B-1---5:R-:W-:Y:S05]  /*39b0*/  CALL.REL.NOINC `($__internal_1_$__cuda_sm10x_tcgen05_guardrail_trap_phase_invalid_during_alloc) ;  /* 0x0000004c00547944 */ /* 0x022fea0003c00000 */
.L_x_70:
[----:B------:R-:W-:Y:S05]  /*39c0*/  WARPSYNC.ALL ;  /* 0x0000000000007948 */ /* 0x000fea0003800000 */
[----:B------:R-:W3:Y:S01]  /*39d0*/  S2UR UR4, SR_CgaCtaId ;  /* 0x00000000000479c3 */ /* 0x000ee20000008800 */
[----:B------:R-:W-:Y:S01]  /*39e0*/  UMOV UR26, 0x400 ;  /* 0x00000400001a7882 */ /* 0x000fe20000000000 */
[----:B------:R-:W-:-:S06]  /*39f0*/  NOP ;  /* 0x0000000000007918 */ /* 0x000fcc0000000000 */
[----:B------:R-:W-:Y:S06]  /*3a00*/  BAR.ARV 0x6, 0xa0 ;  /* 0x0182800000007b1d */ /* 0x000fec0000002000 */
[----:B------:R-:W4:Y:S01]  /*3a10*/  LDCU UR6, c[0x0][0x38c] ;  /* 0x00007180ff0677ac */ /* 0x000f220008000800 */
[----:B------:R-:W-:Y:S01]  /*3a20*/  LOP3.LUT R3, R3, 0xffff, RZ, 0xc0, !PT ;  /* 0x0000ffff03037812 */ /* 0x000fe200078ec0ff */
[----:B-1----:R-:W-:Y:S01]  /*3a30*/  IMAD.MOV.U32 R9, RZ, RZ, 0x1 ;  /* 0x00000001ff097424 */ /* 0x002fe200078e00ff */
[----:B------:R-:W-:Y:S01]  /*3a40*/  LOP3.LUT R2, R2, 0xffff, RZ, 0xc0, !PT ;  /* 0x0000ffff02027812 */ /* 0x000fe200078ec0ff */
[----:B------:R-:W-:Y:S01]  /*3a50*/  IMAD.MOV.U32 R8, RZ, RZ, RZ ;  /* 0x000000ffff087224 */ /* 0x000fe200078e00ff */
[----:B------:R-:W-:Y:S01]  /*3a60*/  R2UR UR28, R3 ;  /* 0x00000000031c72ca */ /* 0x000fe200000e0000 */
[----:B------:R-:W-:Y:S01]  /*3a70*/  UMOV UR32, URZ ;  /* 0x000000ff00207c82 */ /* 0x000fe20008000000 */
[----:B------:R-:W-:-:S02]  /*3a80*/  R2UR UR42, R2 ;  /* 0x00000000022a72ca */ /* 0x000fc400000e0000 */
[----:B------:R-:W-:Y:S01]  /*3a90*/  CS2R R2, SRZ ;  /* 0x0000000000027805 */ /* 0x000fe2000001ff00 */
[----:B------:R-:W-:Y:S01]  /*3aa0*/  UMOV UR23, URZ ;  /* 0x000000ff00177c82 */ /* 0x000fe20008000000 */
[----:B---3--:R-:W-:Y:S01]  /*3ab0*/  ULEA UR26, UR4, UR26, 0x18 ;  /* 0x0000001a041a7291 */ /* 0x008fe2000f8ec0ff */
[----:B------:R-:W-:Y:S01]  /*3ac0*/  UMOV UR22, URZ ;  /* 0x000000ff00167c82 */ /* 0x000fe20008000000 */
[----:B------:R-:W-:Y:S02]  /*3ad0*/  UISETP.NE.AND UP3, UPT, UR48, URZ, UPT ;  /* 0x000000ff3000728c */ /* 0x000fe4000bf65270 */
[----:B------:R-:W-:Y:S02]  /*3ae0*/  UIADD3 UR5, UPT, UPT, UR26, 0x4400, URZ ;  /* 0x000044001a057890 */ /* 0x000fe4000fffe0ff */
[----:B------:R-:W-:-:S03]  /*3af0*/  UIADD3 UR4, UPT, UPT, UR26, 0x2c400, URZ ;  /* 0x0002c4001a047890 */ /* 0x000fc6000fffe0ff */
[----:B--2---:R-:W1:Y:S01]  /*3b00*/  LDS R0, [UR26+0x170] ;  /* 0x0001701aff007984 */ /* 0x004e620008000800 */
[----:B----4-:R-:W-:Y:S02]  /*3b10*/  UIADD3 UR6, UPT, UPT, UR6, 0x7f, URZ ;  /* 0x0000007f06067890 */ /* 0x010fe4000fffe0ff */
[----:B------:R-:W-:Y:S02]  /*3b20*/  USHF.R.U32.HI UR5, URZ, 0x4, UR5 ;  /* 0x00000004ff057899 */ /* 0x000fe40008011605 */
[----:B------:R-:W-:Y:S02]  /*3b30*/  USHF.R.S32.HI UR33, URZ, 0x1f, UR6 ;  /* 0x0000001fff217899 */ /* 0x000fe40008011406 */
[----:B------:R-:W-:Y:S02]  /*3b40*/  USHF.R.U32.HI UR4, URZ, 0x4, UR4 ;  /* 0x00000004ff047899 */ /* 0x000fe40008011604 */
[----:B------:R-:W-:Y:S02]  /*3b50*/  ULEA.HI UR33, UR33, UR6, URZ, 0x7 ;  /* 0x0000000621217291 */ /* 0x000fe4000f8f38ff */
[----:B------:R-:W-:-:S02]  /*3b60*/  ULOP3.LUT UR5, UR5, 0x3fff, URZ, 0xc0, !UPT ;  /* 0x00003fff05057892 */ /* 0x000fc4000f8ec0ff */
[----:B------:R-:W-:Y:S02]  /*3b70*/  USHF.R.S32.HI UR33, URZ, 0x7, UR33 ;  /* 0x00000007ff217899 */ /* 0x000fe40008011421 */
[----:B------:R-:W-:Y:S02]  /*3b80*/  ULOP3.LUT UR30, UR4, 0x3fff, URZ, 0xc0, !UPT ;  /* 0x00003fff041e7892 */ /* 0x000fe4000f8ec0ff */
[----:B------:R-:W-:Y:S01]  /*3b90*/  UISETP.LT.AND UP0, UPT, UR33, 0x1, UPT ;  /* 0x000000012100788c */ /* 0x000fe2000bf01270 */
[----:B------:R-:W-:Y:S01]  /*3ba0*/  UMOV UR40, 0x0 ;  /* 0x0000000000287882 */ /* 0x000fe20000000000 */
[----:B------:R-:W-:Y:S01]  /*3bb0*/  UMOV UR41, 0x10100010 ;  /* 0x1010001000297882 */ /* 0x000fe20000000000 */
[----:B------:R-:W-:Y:S02]  /*3bc0*/  ULOP3.LUT UR29, UR5, 0x10000, URZ, 0xfc, !UPT ;  /* 0x00010000051d7892 */ /* 0x000fe4000f8efcff */
[----:B------:R-:W-:Y:S02]  /*3bd0*/  ULOP3.LUT UR30, UR30, 0x10000, URZ, 0xfc, !UPT ;  /* 0x000100001e1e7892 */ /* 0x000fe4000f8efcff */
[----:B------:R-:W-:Y:S01]  /*3be0*/  USEL UR43, UR33, 0x1, !UP0 ;  /* 0x00000001212b7887 */ /* 0x000fe2000c000000 */
[----:B------:R-:W-:Y:S01]  /*3bf0*/  UMOV UR38, 0x0 ;  /* 0x0000000000267882 */ /* 0x000fe20000000000 */
[----:B------:R-:W-:Y:S01]  /*3c00*/  UMOV UR39, 0x10100010 ;  /* 0x1010001000277882 */ /* 0x000fe20000000000 */
[----:B------:R-:W-:Y:S01]  /*3c10*/  UMOV UR36, 0x0 ;  /* 0x0000000000247882 */ /* 0x000fe20000000000 */
[----:B------:R-:W-:Y:S01]  /*3c20*/  UMOV UR37, 0x10100010 ;  /* 0x1010001000257882 */ /* 0x000fe20000000000 */
[----:B------:R-:W-:Y:S01]  /*3c30*/  UMOV UR34, 0x0 ;  /* 0x0000000000227882 */ /* 0x000fe20000000000 */
[----:B------:R-:W-:Y:S01]  /*3c40*/  UMOV UR35, 0x10100010 ;  /* 0x1010001000237882 */ /* 0x000fe20000000000 */
[----:B-1----:R-:W-:-:S15]  /*3c50*/  R2UR UR44, R0 ;  /* 0x00000000002c72ca */ /* 0x002fde00000e0000 */
.L_x_81:
[C---:B------:R-:W-:Y:S02]  /*3c60*/  LEA R0, R8.reuse, UR26, 0x3 ;  /* 0x0000001a08007c11 */ /* 0x040fe4000f8e18ff */
[----:B------:R-:W-:Y:S02]  /*3c70*/  SHF.L.U32 R4, R3, 0x1f, RZ ;  /* 0x0000001f03047819 */ /* 0x000fe400000006ff */
[----:B------:R-:W-:Y:S02]  /*3c80*/  LEA R5, R8, UR26, 0x4 ;  /* 0x0000001a08057c11 */ /* 0x000fe4000f8e20ff */
[----:B------:R-:W1:Y:S02]  /*3c90*/  SYNCS.PHASECHK.TRANS64.TRYWAIT P0, [R0+URZ+0xc0], R4 ;  /* 0x0000c004000075a7 */ /* 0x000e6400080011ff */
[----:B-1-3--:R-:W-:Y:S05]  /*3ca0*/  @!P0 BRA `(.L_x_74) ;  /* 0x0000004400648947 */ /* 0x00afea0003800000 */
.L_x_150:
[----:B-1----:R-:W1:Y:S01]  /*3cb0*/  LDS.128 R4, [R5+0x150] ;  /* 0x0001500005047984 */ /* 0x002e620000000c00 */
[----:B------:R-:W-:Y:S02]  /*3cc0*/  VIADD R0, R0, 0xd0 ;  /* 0x000000d000007836 */ /* 0x000fe40000000000 */
[----:B------:R-:W-:Y:S01]  /*3cd0*/  VIADD R8, R8, 0x1 ;  /* 0x0000000108087836 */ /* 0x000fe20000000000 */
[----:B------:R-:W-:Y:S01]  /*3ce0*/  @!PT LDS RZ, [RZ] ;  /* 0x00000000fffff984 */ /* 0x000fe20000000800 */
[----:B------:R-:W-:Y:S01]  /*3cf0*/  @!PT LDS RZ, [RZ] ;  /* 0x00000000fffff984 */ /* 0x000fe20000000800 */
[----:B------:R-:W-:Y:S01]  /*3d00*/  @!PT LDS RZ, [RZ] ;  /* 0x00000000fffff984 */ /* 0x000fe20000000800 */
[----:B------:R-:W-:Y:S01]  /*3d10*/  @!PT LDS RZ, [RZ] ;  /* 0x00000000fffff984 */ /* 0x000fe20000000800 */
[----:B------:R2:W-:Y:S06]  /*3d20*/  MEMBAR.ALL.CTA ;  /* 0x0000000000007992 */ /* 0x0005ec0000008000 */
[----:B--2---:R-:W2:Y:S01]  /*3d30*/  FENCE.VIEW.ASYNC.S ;  /* 0x00000000000073c6 */ /* 0x004ea20000000000 */
[----:B------:R-:W-:-:S04]  /*3d40*/  PRMT R0, RZ, 0x654, R0 ;  /* 0x00000654ff007816 */ /* 0x000fc80000000000 */
[----:B--2---:R2:W-:Y:S01]  /*3d50*/  SYNCS.ARRIVE.TRANS64.RED.A1T0 RZ, [R0+URZ], RZ ;  /* 0x000000ff00ff79a7 */ /* 0x0045e200081004ff */
[----:B-1----:R-:W-:Y:S01]  /*3d60*/  LOP3.LUT P1, RZ, R6, 0x1, RZ, 0xc0, !PT ;  /* 0x0000000106ff7812 */ /* 0x002fe2000782c0ff */
[----:B--2---:R-:W-:-:S12]  /*3d70*/  BRA.U UP3, `(.L_x_75) ;  /* 0x0000000503087547 */ /* 0x004fd8000b800000 */
[----:B------:R-:W1:Y:S01]  /*3d80*/  LDCU UR4, c[0x0][0x38c] ;  /* 0x00007180ff0477ac */ /* 0x000e620008000800 */
[----:B------:R-:W-:Y:S02]  /*3d90*/  PLOP3.LUT P2, PT, PT, PT, PT, 0x80, 0x8 ;  /* 0x000000000008781c */ /* 0x000fe40003f4f070 */
[----:B------:R-:W-:Y:S01]  /*3da0*/  SHF.L.U32 R4, R9, 0x1f, RZ ;  /* 0x0000001f09047819 */ /* 0x000fe200000006ff */
[----:B------:R-:W-:Y:S02]  /*3db0*/  ULEA UR31, UR32, UR26, 0x3 ;  /* 0x0000001a201f7291 */ /* 0x000fe4000f8e18ff */
[----:B------:R-:W-:Y:S02]  /*3dc0*/  ULEA UR11, UR32, UR44, 0x6 ;  /* 0x0000002c200b7291 */ /* 0x000fe4000f8e30ff */
[----:B-1----:R-:W-:-:S06]  /*3dd0*/  UISETP.GE.AND UP0, UPT, UR4, 0x1, UPT ;  /* 0x000000010400788c */ /* 0x002fcc000bf06270 */
[----:B------:R-:W-:-:S05]  /*3de0*/  PLOP3.LUT P0, PT, PT, PT, UP0, 0x80, 0x8 ;  /* 0x000000000008781c */ /* 0x000fca0003f0f008 */
[----:B------:R-:W-:-:S08]  /*3df0*/  @UP0 ULEA UR4, UR23, UR26, 0x3 ;  /* 0x0000001a17040291 */ /* 0x000fd0000f8e18ff */
[----:B------:R-:W-:-:S04]  /*3e00*/  @P0 SHF.L.U32 R0, R2, 0x1f, RZ ;  /* 0x0000001f02000819 */ /* 0x000fc800000006ff */
[----:B------:R1:W2:Y:S01]  /*3e10*/  @P0 SYNCS.PHASECHK.TRANS64.TRYWAIT P2, [UR4], R0 ;  /* 0x00000000ff0005a7 */ /* 0x0002a20008041104 */
[----:B------:R-:W3:Y:S02]  /*3e20*/  SYNCS.PHASECHK.TRANS64.TRYWAIT P0, [UR31+0x100], R4 ;  /* 0x00010004ff0075a7 */ /* 0x000ee4000800111f */
[----:B-123--:R-:W-:Y:S05]  /*3e30*/  @!P0 BRA `(.L_x_76) ;  /* 0x0000004400148947 */ /* 0x00efea0003800000 */
.L_x_152:
[----:B------:R-:W-:Y:S01]  /*3e40*/  UMOV UR27, UR22 ;  /* 0x00000016001b7c82 */ /* 0x000fe20008000000 */
[----:B------:R-:W-:Y:S05]  /*3e50*/  BRA.U !UP0, `(.L_x_77) ;  /* 0x0000000108c07547 */ /* 0x000fea000b800000 */
[----:B------:R-:W-:Y:S02]  /*3e60*/  UIADD3 UR27, UPT, UPT, UR43, UR22, URZ ;  /* 0x000000162b1b7290 */ /* 0x000fe4000fffe0ff */
[----:B------:R-:W-:Y:S01]  /*3e70*/  UPLOP3.LUT UP2, UPT, UPT, UPT, UPT, 0x40, 0x4 ;  /* 0x000000000004789c */ /* 0x000fe20003f4e870 */
[----:B------:R-:W-:Y:S01]  /*3e80*/  UMOV UR24, UR33 ;  /* 0x0000002100187c82 */ /* 0x000fe20008000000 */
[----:B------:R-:W-:-:S09]  /*3e90*/  UMOV UR10, UR23 ;  /* 0x00000017000a7c82 */ /* 0x000fd20008000000 */
.L_x_80:
[----:B--2---:R-:W-:Y:S01]  /*3ea0*/  ULEA UR5, UR10, UR26, 0x3 ;  /* 0x0000001a0a057291 */ /* 0x004fe2000f8e18ff */
[----:B---3--:R-:W-:Y:S11]  /*3eb0*/  @P2 BRA `(.L_x_78) ;  /* 0x00000000000c2947 */ /* 0x008ff60003800000 */
[----:B-1----:R-:W-:Y:S04]  /*3ec0*/  SHF.L.U32 R4, R2, 0x1f, RZ ;  /* 0x0000001f02047819 */ /* 0x002fe800000006ff */
[----:B------:R-:W1:Y:S02]  /*3ed0*/  SYNCS.PHASECHK.TRANS64.TRYWAIT P0, [UR5], R4 ;  /* 0x00000004ff0075a7 */ /* 0x000e640008001105 */
[----:B-1----:R-:W-:Y:S05]  /*3ee0*/  @!P0 BRA `(.L_x_79) ;  /* 0x0000004400008947 */ /* 0x002fea0003800000 */
.L_x_78:
[----:B------:R-:W-:Y:S01]  /*3ef0*/  UISETP.NE.AND UP0, UPT, UR24, 0x1, UPT ;  /* 0x000000011800788c */ /* 0x000fe2000bf05270 */
[----:B------:R-:W-:Y:S01]  /*3f00*/  PLOP3.LUT P2, PT, PT, PT, PT, 0x80, 0x8 ;  /* 0x000000000008781c */ /* 0x000fe20003f4f070 */
[----:B------:R-:W-:Y:S02]  /*3f10*/  UIADD3 UR4, UPT, UPT, UR10, 0x1, URZ ;  /* 0x000000010a047890 */ /* 0x000fe4000fffe0ff */
[----:B------:R-:W-:Y:S02]  /*3f20*/  UIADD3 UR25, UPT, UPT, UR5, 0x50, URZ ;  /* 0x0000005005197890 */ /* 0x000fe4000fffe0ff */
[----:B------:R-:W-:Y:S01]  /*3f30*/  UISETP.NE.AND UP1, UPT, UR4, 0xa, UPT ;  /* 0x0000000a0400788c */ /* 0x000fe2000bf25270 */
[----:B------:R-:W-:Y:S01]  /*3f40*/  PLOP3.LUT P0, PT, PT, PT, UP0, 0x80, 0x8 ;  /* 0x000000000008781c */ /* 0x000fe20003f0f008 */
[----:B------:R-:W-:Y:S02]  /*3f50*/  UIADD3 UR22, UPT, UPT, UR22, 0x1, URZ ;  /* 0x0000000116167890 */ /* 0x000fe4000fffe0ff */
[----:B------:R-:W-:Y:S02]  /*3f60*/  USEL UR6, URZ, 0x1, UP1 ;  /* 0x00000001ff067887 */ /* 0x000fe40008800000 */
[----:B------:R-:W-:Y:S02]  /*3f70*/  USEL UR23, UR4, URZ, UP1 ;  /* 0x000000ff04177287 */ /* 0x000fe40008800000 */
[----:B------:R-:W-:Y:S02]  /*3f80*/  UIADD3 UR24, UPT, UPT, UR24, -0x1, URZ ;  /* 0xffffffff18187890 */ /* 0x000fe4000fffe0ff */
[----:B------:R-:W-:Y:S01]  /*3f90*/  @UP0 ULEA UR4, UR23, UR26, 0x3 ;  /* 0x0000001a17040291 */ /* 0x000fe2000f8e18ff */
[----:B------:R-:W-:Y:S01]  /*3fa0*/  LOP3.LUT R2, R2, UR6, RZ, 0x3c, !PT ;  /* 0x0000000602027c12 */ /* 0x000fe2000f8e3cff */
[----:B------:R-:W-:Y:S02]  /*3fb0*/  ULEA UR6, UR10, UR30, 0x8 ;  /* 0x0000001e0a067291 */ /* 0x000fe4000f8e40ff */
[----:B------:R-:W-:Y:S01]  /*3fc0*/  UISETP.NE.AND UP0, UPT, UR22, UR27, UPT ;  /* 0x0000001b1600728c */ /* 0x000fe2000bf05270 */
[----:B-1----:R-:W-:Y:S01]  /*3fd0*/  @P0 SHF.L.U32 R0, R2, 0x1f, RZ ;  /* 0x0000001f02000819 */ /* 0x002fe200000006ff */
[----:B------:R-:W-:Y:S02]  /*3fe0*/  UIADD3 UR20, UPT, UPT, UR6, 0x2, URZ ;  /* 0x0000000206147890 */ /* 0x000fe4000fffe0ff */
[----:B------:R-:W-:Y:S01]  /*3ff0*/  UIADD3 UR16, UPT, UPT, UR6, 0x4, URZ ;  /* 0x0000000406107890 */ /* 0x000fe2000fffe0ff */
[----:B------:R2:W3:Y:S01]  /*4000*/  @P0 SYNCS.PHASECHK.TRANS64.TRYWAIT P2, [UR4], R0 ;  /* 0x00000000ff0005a7 */ /* 0x0004e20008041104 */
[----:B------:R-:W-:Y:S02]  /*4010*/  ULEA UR4, UR10, UR29, 0xa ;  /* 0x0000001d0a047291 */ /* 0x000fe4000f8e50ff */
[----:B------:R-:W-:Y:S02]  /*4020*/  UIADD3 UR12, UPT, UPT, UR6, 0x6, URZ ;  /* 0x00000006060c7890 */ /* 0x000fe4000fffe0ff */
[----:B------:R-:W-:Y:S02]  /*4030*/  UIADD3 UR18, UPT, UPT, UR4, 0x2, URZ ;  /* 0x0000000204127890 */ /* 0x000fe4000fffe0ff */
[----:B------:R-:W-:Y:S02]  /*4040*/  UIADD3 UR14, UPT, UPT, UR4, 0x4, URZ ;  /* 0x00000004040e7890 */ /* 0x000fe4000fffe0ff */
[----:B------:R-:W-:Y:S01]  /*4050*/  UIADD3 UR8, UPT, UPT, UR4, 0x6, URZ ;  /* 0x0000000604087890 */ /* 0x000fe2000fffe0ff */
[----:B------:R-:W-:Y:S01]  /*4060*/  UMOV UR7, 0x40004040 ;  /* 0x4000404000077882 */ /* 0x000fe20000000000 */
[----:B------:R-:W-:Y:S01]  /*4070*/  UMOV UR5, 0x40004040 ;  /* 0x4000404000057882 */ /* 0x000fe20000000000 */
[----:B------:R-:W-:Y:S01]  /*4080*/  UMOV UR21, 0x40004040 ;  /* 0x4000404000157882 */ /* 0x000fe20000000000 */
[----:B------:R2:W-:Y:S01]  /*4090*/  UTCQMMA.2CTA gdesc[UR4], gdesc[UR6], tmem[UR11], tmem[UR40], idesc[UR41], UP2 ;  /* 0x00ff2806040075ea */ /* 0x0005e2000920030b */
[----:B------:R-:W-:Y:S01]  /*40a0*/  UPLOP3.LUT UP2, UPT, UPT, UPT, UPT, 0x80, 0x8 ;  /* 0x000000000008789c */ /* 0x000fe20003f4f070 */
[----:B------:R-:W-:Y:S01]  /*40b0*/  UMOV UR19, 0x40004040 ;  /* 0x4000404000137882 */ /* 0x000fe20000000000 */
[----:B------:R-:W-:Y:S01]  /*40c0*/  UMOV UR17, 0x40004040 ;  /* 0x4000404000117882 */ /* 0x000fe20000000000 */
[----:B------:R2:W-:Y:S01]  /*40d0*/  UTCQMMA.2CTA gdesc[UR18], gdesc[UR20], tmem[UR11], tmem[UR38], idesc[UR39], UPT ;  /* 0x00ff2614120075ea */ /* 0x0005e2000ba0030b */
[----:B------:R-:W-:Y:S01]  /*40e0*/  UMOV UR15, 0x40004040 ;  /* 0x40004040000f7882 */ /* 0x000fe20000000000 */
[----:B------:R-:W-:Y:S01]  /*40f0*/  UMOV UR13, 0x40004040 ;  /* 0x40004040000d7882 */ /* 0x000fe20000000000 */
[----:B------:R-:W-:Y:S01]  /*4100*/  UMOV UR9, 0x40004040 ;  /* 0x4000404000097882 */ /* 0x000fe20000000000 */
[----:B------:R2:W-:Y:S01]  /*4110*/  UTCQMMA.2CTA gdesc[UR14], gdesc[UR16], tmem[UR11], tmem[UR36], idesc[UR37], UPT ;  /* 0x00ff24100e0075ea */ /* 0x0005e2000ba0030b */
[----:B------:R2:W-:Y:S01]  /*4120*/  UTCQMMA.2CTA gdesc[UR8], gdesc[UR12], tmem[UR11], tmem[UR34], idesc[UR35], UPT ;  /* 0x00ff220c080075ea */ /* 0x0005e2000ba0030b */
[----:B------:R2:W-:Y:S01]  /*4130*/  UTCBAR.2CTA.MULTICAST [UR25], URZ, UR28 ;  /* 0x000000ff190073e9 */ /* 0x0005e2000820081c */
[----:B------:R-:W-:Y:S01]  /*4140*/  UMOV UR10, UR23 ;  /* 0x00000017000a7c82 */ /* 0x000fe20008000000 */
[----:B------:R-:W-:Y:S05]  /*4150*/  BRA.U UP0, `(.L_x_80) ;  /* 0xfffffffd00507547 */ /* 0x000fea000b83ffff */
.L_x_77:
[----:B--2---:R-:W-:Y:S01]  /*4160*/  UIADD3 UR4, UPT, UPT, UR31, 0xe0, URZ ;  /* 0x000000e01f047890 */ /* 0x004fe2000fffe0ff */
[----:B------:R-:W-:-:S08]  /*4170*/  UMOV UR22, UR27 ;  /* 0x0000001b00167c82 */ /* 0x000fd00008000000 */
[----:B------:R2:W-:Y:S01]  /*4180*/  UTCBAR.2CTA.MULTICAST [UR4], URZ, UR42 ;  /* 0x000000ff040073e9 */ /* 0x0005e2000820082a */
[----:B------:R-:W-:Y:S02]  /*4190*/  NOP ;  /* 0x0000000000007918 */ /* 0x000fe40000000000 */
.L_x_75:
[----:B--2---:R-:W-:Y:S01]  /*41a0*/  UIADD3 UR4, UPT, UPT, UR32, 0x1, URZ ;  /* 0x0000000120047890 */ /* 0x004fe2000fffe0ff */
[----:B------:R-:W-:-:S03]  /*41b0*/  ISETP.NE.AND P0, PT, R8, 0x2, PT ;  /* 0x000000020800780c */ /* 0x000fc60003f05270 */
[----:B------:R-:W-:Y:S01]  /*41c0*/  UISETP.NE.AND UP0, UPT, UR4, 0x4, UPT ;  /* 0x000000040400788c */ /* 0x000fe2000bf05270 */
[----:B-1----:R-:W-:Y:S02]  /*41d0*/  SEL R0, RZ, 0x1, P0 ;  /* 0x00000001ff007807 */ /* 0x002fe40000000000 */
[----:B------:R-:W-:Y:S01]  /*41e0*/  SEL R8, R8, RZ, P0 ;  /* 0x000000ff08087207 */ /* 0x000fe20000000000 */
[----:B------:R-:W-:Y:S01]  /*41f0*/  USEL UR5, URZ, 0x1, UP0 ;  /* 0x00000001ff057887 */ /* 0x000fe20008000000 */
[----:B------:R-:W-:Y:S01]  /*4200*/  LOP3.LUT R3, R3, R0, RZ, 0x3c, !PT ;  /* 0x0000000003037212 */ /* 0x000fe200078e3cff */
[----:B------:R-:W-:-:S04]  /*4210*/  USEL UR32, UR4, URZ, UP0 ;  /* 0x000000ff04207287 */ /* 0x000fc80008000000 */
[----:B------:R-:W-:Y:S01]  /*4220*/  LOP3.LUT R9, R9, UR5, RZ, 0x3c, !PT ;  /* 0x0000000509097c12 */ /* 0x000fe2000f8e3cff */
[----:B------:R-:W-:Y:S07]  /*4230*/  @P1 BRA `(.L_x_81) ;  /* 0xfffffff800881947 */ /* 0x000fee000383ffff */
[----:B------:R-:W1:Y:S01]  /*4240*/  S2UR UR8, SR_CgaCtaId ;  /* 0x00000000000879c3 */ /* 0x000e620000008800 */
[----:B------:R-:W-:Y:S01]  /*4250*/  ELECT P0, URZ, PT ;  /* 0x0000000000ff782f */ /* 0x000fe20003800000 */
[----:B------:R-:W-:Y:S01]  /*4260*/  HFMA2 R0, -RZ, RZ, 0, 5.9604644775390625e-08 ;  /* 0x00000001ff007431 */ /* 0x000fe200000001ff */
[----:B------:R-:W-:-:S05]  /*4270*/  UMOV UR4, 0x40 ;  /* 0x0000004000047882 */ /* 0x000fca0000000000 */
[----:B------:R-:W-:Y:S01]  /*4280*/  UVIRTCOUNT.DEALLOC.SMPOOL 0x80 ;  /* 0x000000800000784c */ /* 0x000fe20000000000 */
[----:B------:R-:W-:Y:S02]  /*4290*/  UISETP.NE.AND UP1, UPT, UR48, URZ, UPT ;  /* 0x000000ff3000728c */ /* 0x000fe4000bf25270 */
[----:B-1----:R-:W-:-:S09]  /*42a0*/  ULEA UR8, UR8, UR4, 0x18 ;  /* 0x0000000408087291 */ /* 0x002fd2000f8ec0ff */
[----:B------:R1:W-:Y:S01]  /*42b0*/  @P0 STS.U8 [UR8+0x1c], R0 ;  /* 0x00001c00ff000988 */ /* 0x0003e20008000008 */
[----:B------:R-:W-:Y:S05]  /*42c0*/  BRA.U UP1, `(.L_x_82) ;  /* 0x0000000101a07547 */ /* 0x000fea000b800000 */
[----:B------:R-:W-:Y:S01]  /*42d0*/  UIADD3 UR7, UPT, UPT, UR26, 0x100, URZ ;  /* 0x000001001a077890 */ /* 0x000fe2000fffe0ff */
[----:B------:R-:W-:-:S03]  /*42e0*/  SHF.L.U32 R2, R9, 0x1f, RZ ;  /* 0x0000001f09027819 */ /* 0x000fc600000006ff */
[----:B------:R-:W-:-:S09]  /*42f0*/  ULEA UR4, UR32, UR7, 0x3 ;  /* 0x0000000720047291 */ /* 0x000fd2000f8e18ff */
[----:B------:R-:W2:Y:S02]  /*4300*/  SYNCS.PHASECHK.TRANS64.TRYWAIT P0, [UR4], R2 ;  /* 0x00000002ff0075a7 */ /* 0x000ea40008001104 */
[----:B--2---:R-:W-:Y:S05]  /*4310*/  @!P0 BRA `(.L_x_83) ;  /* 0x00000040000c8947 */ /* 0x004fea0003800000 */
.L_x_155:
        /* <DEDUP_REMOVED lines=9> */
.L_x_157:
        /* <DEDUP_REMOVED lines=9> */
.L_x_159:
[----:B------:R-:W-:-:S04]  /*4440*/  UIADD3 UR4, UPT, UPT, UR4, 0x1, URZ ;  /* 0x0000000104047890 */ /* 0x000fc8000fffe0ff */
[----:B------:R-:W-:-:S04]  /*4450*/  UISETP.NE.AND UP0, UPT, UR4, 0x4, UPT ;  /* 0x000000040400788c */ /* 0x000fc8000bf05270 */
[----:B------:R-:W-:Y:S02]  /*4460*/  USEL UR5, URZ, 0x1, UP0 ;  /* 0x00000001ff057887 */ /* 0x000fe40008000000 */
[----:B------:R-:W-:-:S04]  /*4470*/  USEL UR4, UR4, URZ, UP0 ;  /* 0x000000ff04047287 */ /* 0x000fc80008000000 */
[----:B------:R-:W-:Y:S01]  /*4480*/  ULEA UR4, UR4, UR7, 0x3 ;  /* 0x0000000704047291 */ /* 0x000fe2000f8e18ff */
[----:B------:R-:W-:-:S04]  /*4490*/  LOP3.LUT R2, R2, UR5, RZ, 0x3c, !PT ;  /* 0x0000000502027c12 */ /* 0x000fc8000f8e3cff */
[----:B------:R-:W-:Y:S01]  /*44a0*/  SHF.L.U32 R2, R2, 0x1f, RZ ;  /* 0x0000001f02027819 */ /* 0x000fe200000006ff */
[----:B-1----:R-:W-:-:S04]  /*44b0*/  IMAD.U32 R0, RZ, RZ, UR4 ;  /* 0x00000004ff007e24 */ /* 0x002fc8000f8e00ff */
[----:B------:R1:W2:Y:S03]  /*44c0*/  SYNCS.PHASECHK.TRANS64.TRYWAIT P0, [R0+URZ], R2 ;  /* 0x00000002000075a7 */ /* 0x0002a600080011ff */
[----:B--2---:R-:W-:Y:S05]  /*44d0*/  @!P0 NANOSLEEP.SYNCS 0x989680 ;  /* 0x009896800000895d */ /* 0x004fea0003900000 */
[----:B------:R-:W2:Y:S02]  /*44e0*/  @!P0 SYNCS.PHASECHK.TRANS64 P0, [R0+URZ], R2 ;  /* 0x00000002000085a7 */ /* 0x000ea400080010ff */
[----:B--2---:R-:W-:Y:S05]  /*44f0*/  @P0 BRA `(.L_x_86) ;  /* 0x0000000000200947 */ /* 0x004fea0003800000 */
.L_x_87:
[----:B--2---:R2:W4:Y:S02]  /*4500*/  SYNCS.PHASECHK.TRANS64.TRYWAIT P0, [R0+URZ], R2 ;  /* 0x00000002000075a7 */ /* 0x00452400080011ff */
[----:B----4-:R-:W-:Y:S05]  /*4510*/  @!P0 NANOSLEEP.SYNCS 0x989680 ;  /* 0x009896800000895d */ /* 0x010fea0003900000 */
[----:B------:R-:W4:Y:S02]  /*4520*/  @!P0 SYNCS.PHASECHK.TRANS64 P0, [R0+URZ], R2 ;  /* 0x00000002000085a7 */ /* 0x000f2400080010ff */
[----:B----4-:R-:W-:Y:S05]  /*4530*/  @!P0 BRA `(.L_x_87) ;  /* 0xfffffffc00f08947 */ /* 0x010fea000383ffff */
[----:B------:R-:W-:Y:S05]  /*4540*/  BRA `(.L_x_86) ;  /* 0x00000000000c7947 */ /* 0x000fea0003800000 */
.L_x_82:
[----:B------:R-:W-:-:S04]  /*4550*/  UIADD3 UR4, UPT, UPT, UR26, 0x140, URZ ;  /* 0x000001401a047890 */ /* 0x000fc8000fffe0ff */
[----:B------:R-:W-:-:S09]  /*4560*/  UPRMT UR4, UR47, 0x654, UR4 ;  /* 0x000006542f047896 */ /* 0x000fd20008000004 */
[----:B------:R-:W-:Y:S03]  /*4570*/  SYNCS.ARRIVE.TRANS64.RED.A1T0 RZ, [UR4], RZ ;  /* 0x000000ffffff79a7 */ /* 0x000fe60008100404 */
.L_x_86:
[----:B-12---:R-:W-:Y:S01]  /*4580*/  SHF.L.U32 R2, RZ, 0x1f, RZ ;  /* 0x0000001fff027819 */ /* 0x006fe200000006ff */
[----:B------:R-:W-:Y:S01]  /*4590*/  UIADD3 UR4, UPT, UPT, UR26, 0x140, URZ ;  /* 0x000001401a047890 */ /* 0x000fe2000fffe0ff */
[----:B------:R-:W-:Y:S02]  /*45a0*/  PLOP3.LUT P0, PT, PT, PT, UP1, 0x80, 0x8 ;  /* 0x000000000008781c */ /* 0x000fe40003f0f018 */
[----:B------:R-:W1:Y:S02]  /*45b0*/  SYNCS.PHASECHK.TRANS64.TRYWAIT P1, [UR26+0x140], R2 ;  /* 0x00014002ff0075a7 */ /* 0x000e64000802111a */
[----:B-1----:R-:W-:Y:S09]  /*45c0*/  @!P1 BRA `(.L_x_88) ;  /* 0x0000003c00a89947 */ /* 0x002ff20003800000 */
.L_x_161:
[----:B------:R-:W-:Y:S01]  /*45d0*/  @!UP1 UPRMT UR4, UR47, 0x654, UR4 ;  /* 0x000006542f049896 */ /* 0x000fe20008000004 */
[----:B------:R-:W-:Y:S01]  /*45e0*/  UMOV UR5, 0xffff ;  /* 0x0000ffff00057882 */ /* 0x000fe20000000000 */
[----:B------:R-:W-:-:S07]  /*45f0*/  UMOV UR6, 0x1 ;  /* 0x0000000100067882 */ /* 0x000fce0000000000 */
[----:B------:R-:W-:Y:S01]  /*4600*/  @!P0 SYNCS.ARRIVE.TRANS64.RED.A1T0 RZ, [UR4], RZ ;  /* 0x000000ffffff89a7 */ /* 0x000fe20008100404 */
[----:B------:R-:W-:Y:S01]  /*4610*/  NOP ;  /* 0x0000000000007918 */ /* 0x000fe20000000000 */
[----:B-1----:R-:W1:Y:S01]  /*4620*/  LDS R0, [UR8+0x14] ;  /* 0x00001408ff007984 */ /* 0x002e620008000800 */
[----:B------:R-:W-:-:S04]  /*4630*/  ULOP3.LUT UR4, UR44, 0xffff, URZ, 0xc0, !UPT ;  /* 0x0000ffff2c047892 */ /* 0x000fc8000f8ec0ff */
[----:B------:R-:W-:-:S04]  /*4640*/  USHF.R.U32.HI UR4, URZ, 0x5, UR4 ;  /* 0x00000005ff047899 */ /* 0x000fc80008011604 */
[----:B------:R-:W-:Y:S02]  /*4650*/  USHF.L.U32 UR5, UR5, UR4, URZ ;  /* 0x0000000405057299 */ /* 0x000fe400080006ff */
[----:B------:R-:W-:-:S04]  /*4660*/  USHF.L.U32 UR4, UR6, UR4, URZ ;  /* 0x0000000406047299 */ /* 0x000fc800080006ff */
[----:B-1----:R-:W-:-:S04]  /*4670*/  LOP3.LUT R0, R0, UR5, RZ, 0xc0, !PT ;  /* 0x0000000500007c12 */ /* 0x002fc8000f8ec0ff */
[----:B------:R-:W-:-:S13]  /*4680*/  ISETP.NE.AND P0, PT, R0, UR5, PT ;  /* 0x0000000500007c0c */ /* 0x000fda000bf05270 */
[----:B------:R-:W-:Y:S05]  /*4690*/  @P0 BRA `(.L_x_89) ;  /* 0x0000000000580947 */ /* 0x000fea0003800000 */
[----:B------:R-:W1:Y:S02]  /*46a0*/  LDS R0, [UR8+0x18] ;  /* 0x00001808ff007984 */ /* 0x000e640008000800 */
[----:B-1----:R-:W-:-:S04]  /*46b0*/  LOP3.LUT R0, R0, UR4, RZ, 0xc0, !PT ;  /* 0x0000000400007c12 */ /* 0x002fc8000f8ec0ff */
[----:B------:R-:W-:-:S13]  /*46c0*/  ISETP.NE.AND P0, PT, R0, UR4, PT ;  /* 0x0000000400007c0c */ /* 0x000fda000bf05270 */
[----:B------:R-:W-:Y:S05]  /*46d0*/  @P0 BRA `(.L_x_90) ;  /* 0x00000000003c0947 */ /* 0x000fea0003800000 */
[----:B------:R-:W1:Y:S01]  /*46e0*/  S2R R2, SR_LANEID ;  /* 0x0000000000027919 */ /* 0x000e620000000000 */
[----:B------:R-:W-:-:S06]  /*46f0*/  ULOP3.LUT UR5, URZ, UR5, URZ, 0x33, !UPT ;  /* 0x00000005ff057292 */ /* 0x000fcc000f8e33ff */
[----:B------:R-:W-:-:S04]  /*4700*/  IMAD.U32 R0, RZ, RZ, UR5 ;  /* 0x00000005ff007e24 */ /* 0x000fc8000f8e00ff */
[----:B------:R2:W4:Y:S02]  /*4710*/  REDUX UR7, R0 ;  /* 0x00000000000773c4 */ /* 0x0005240000000000 */
[----:B------:R1:W-:Y:S01]  /*4720*/  UTCATOMSWS.AND URZ, UR5 ;  /* 0x0000000500ff79e3 */ /* 0x0003e20008000000 */
[----:B--2---:R-:W-:Y:S01]  /*4730*/  LOP3.LUT R0, RZ, UR4, RZ, 0x33, !PT ;  /* 0x00000004ff007c12 */ /* 0x004fe2000f8e33ff */
[----:B------:R-:W-:Y:S02]  /*4740*/  VOTEU.ANY UR4, UPT, PT ;  /* 0x0000000000047886 */ /* 0x000fe400038e0100 */
[----:B------:R-:W-:Y:S02]  /*4750*/  UFLO.U32 UR4, UR4 ;  /* 0x00000004000472bd */ /* 0x000fe400080e0000 */
[----:B------:R-:W2:Y:S04]  /*4760*/  REDUX UR6, R0 ;  /* 0x00000000000673c4 */ /* 0x000ea80000000000 */
[----:B-1----:R-:W-:-:S02]  /*4770*/  ISETP.EQ.U32.AND P0, PT, R2, UR4, PT ;  /* 0x0000000402007c0c */ /* 0x002fc4000bf02070 */
[----:B----4-:R-:W-:-:S11]  /*4780*/  MOV R2, UR7 ;  /* 0x0000000700027c02 */ /* 0x010fd60008000f00 */
[----:B------:R1:W-:Y:S01]  /*4790*/  @P0 ATOMS.AND RZ, [UR8+0x14], R2 ;  /* 0x00001402ffff098c */ /* 0x0003e2000a800008 */
[----:B--2---:R-:W-:-:S05]  /*47a0*/  IMAD.U32 R0, RZ, RZ, UR6 ;  /* 0x00000006ff007e24 */ /* 0x004fca000f8e00ff */
[----:B------:R1:W-:Y:S01]  /*47b0*/  @P0 ATOMS.AND RZ, [UR8+0x18], R0 ;  /* 0x00001800ffff098c */ /* 0x0003e2000a800008 */
[----:B------:R-:W-:Y:S05]  /*47c0*/  BRA `(.L_x_91) ;  /* 0x0000000000147947 */ /* 0x000fea0003800000 */
.L_x_90:
[----:B------:R-:W-:Y:S02]  /*47d0*/  MOV R2, 0x47f0 ;  /* 0x000047f000027802 */ /* 0x000fe40000000f00 */
[----:B---3-5:R-:W-:Y:S05]  /*47e0*/  CALL.REL.NOINC `($__internal_0_$__cuda_sm10x_tcgen05_guardrail_trap_col_being_dealloced_not_returned_by_alloc) ;  /* 0x0000003c00bc7944 */ /* 0x028fea0003c00000 */
[----:B------:R-:W-:Y:S05]  /*47f0*/  BRA `(.L_x_91) ;  /* 0x0000000000087947 */ /* 0x000fea0003800000 */
.L_x_89:
[----:B------:R-:W-:Y:S02]  /*4800*/  MOV R2, 0x4820 ;  /* 0x0000482000027802 */ /* 0x000fe40000000f00 */
[----:B---3-5:R-:W-:Y:S05]  /*4810*/  CALL.REL.NOINC `($__internal_2_$__cuda_sm10x_tcgen05_guardrail_trap_unallocated_columns_being_dealloced) ;  /* 0x0000003c00c87944 */ /* 0x028fea0003c00000 */
.L_x_91:
[----:B------:R-:W-:Y:S01]  /*4820*/  NOP ;  /* 0x0000000000007918 */ /* 0x000fe20000000000 */
[----:B------:R-:W-:Y:S05]  /*4830*/  EXIT ;  /* 0x000000000000794d */ /* 0x000fea0003800000 */
.L_x_62:
[----:B------:R-:W-:-:S09]  /*4840*/  UISETP.NE.OR UP0, UPT, UR13, 0x3, !UP3 ;  /* 0x000000030d00788c */ /* 0x000fd2000df05670 */
[----:B------:R-:W-:Y:S05]  /*4850*/  BRA.U UP0, `(.L_x_92) ;  /* 0x0000000d000c7547 */ /* 0x000fea000b800000 */
[----:B------:R-:W1:Y:S01]  /*4860*/  S2UR UR10, SR_CgaCtaId ;  /* 0x00000000000a79c3 */ /* 0x000e620000008800 */
[----:B------:R-:W2:Y:S01]  /*4870*/  LDCU UR26, c[0x0][0x370] ;  /* 0x00006e00ff1a77ac */ /* 0x000ea20008000800 */
[----:B------:R-:W-:Y:S02]  /*4880*/  HFMA2 R13, -RZ, RZ, 0, 0 ;  /* 0x00000000ff0d7431 */ /* 0x000fe400000001ff */
[----:B------:R-:W-:Y:S01]  /*4890*/  IMAD.MOV.U32 R15, RZ, RZ, 0x1 ;  /* 0x00000001ff0f7424 */ /* 0x000fe200078e00ff */
[----:B------:R-:W-:Y:S01]  /*48a0*/  MOV R12, 0x2000 ;  /* 0x00002000000c7802 */ /* 0x000fe20000000f00 */
[----:B------:R-:W2:Y:S01]  /*48b0*/  LDCU.128 UR28, c[0x0][0xb10] ;  /* 0x00016200ff1c77ac */ /* 0x000ea20008000c00 */
[----:B------:R-:W-:Y:S01]  /*48c0*/  IMAD.MOV.U32 R14, RZ, RZ, RZ ;  /* 0x000000ffff0e7224 */ /* 0x000fe200078e00ff */
[----:B------:R-:W3:Y:S01]  /*48d0*/  LDC.64 R16, c[0x0][0x348] ;  /* 0x0000d200ff107b82 */ /* 0x000ee20000000a00 */
[----:B------:R-:W4:Y:S01]  /*48e0*/  LDCU UR25, c[0x0][0x374] ;  /* 0x00006e80ff1977ac */ /* 0x000f220008000800 */
[----:B------:R-:W1:Y:S06]  /*48f0*/  LDCU UR16, c[0x0][0xb0c] ;  /* 0x00016180ff1077ac */ /* 0x000e6c0008000800 */
[----:B------:R-:W3:Y:S01]  /*4900*/  LDC.64 R2, c[0x0][0x888] ;  /* 0x00022200ff027b82 */ /* 0x000ee20000000a00 */
[----:B------:R-:W1:Y:S01]  /*4910*/  LDCU UR35, c[0x0][0xb20] ;  /* 0x00016400ff2377ac */ /* 0x000e620008000800 */
[----:B------:R-:W1:Y:S06]  /*4920*/  LDCU UR4, c[0x0][0xb30] ;  /* 0x00016600ff0477ac */ /* 0x000e6c0008000800 */
[----:B------:R-:W3:Y:S01]  /*4930*/  LDC.64 R4, c[0x0][0x890] ;  /* 0x00022400ff047b82 */ /* 0x000ee20000000a00 */
[----:B------:R-:W-:Y:S01]  /*4940*/  UMOV UR17, 0x400 ;  /* 0x0000040000117882 */ /* 0x000fe20000000000 */
[----:B--2---:R-:W-:-:S02]  /*4950*/  UIMAD.WIDE.U32 UR6, UR26, UR28, URZ ;  /* 0x0000001c1a0672a5 */ /* 0x004fc4000f8e00ff */
[----:B----4-:R-:W-:Y:S02]  /*4960*/  UIMAD.WIDE.U32 UR8, UR25, UR31, URZ ;  /* 0x0000001f190872a5 */ /* 0x010fe4000f8e00ff */
[----:B-1----:R-:W-:Y:S02]  /*4970*/  ULEA UR17, UR10, UR17, 0x18 ;  /* 0x000000110a117291 */ /* 0x002fe4000f8ec0ff */
[----:B------:R-:W-:Y:S02]  /*4980*/  UPLOP3.LUT UP3, UPT, UPT, UPT, UPT, 0x40, 0x4 ;  /* 0x000000000004789c */ /* 0x000fe40003f6e870 */
[----:B------:R-:W-:Y:S01]  /*4990*/  UIADD3 UR27, UPT, UPT, UR17, 0xa0, URZ ;  /* 0x000000a0111b7890 */ /* 0x000fe2000fffe0ff */
[----:B------:R-:W-:Y:S01]  /*49a0*/  UMOV UR6, UR7 ;  /* 0x0000000700067c82 */ /* 0x000fe20008000000 */
[----:B------:R-:W-:Y:S01]  /*49b0*/  UMOV UR32, UR9 ;  /* 0x0000000900207c82 */ /* 0x000fe20008000000 */
[----:B------:R-:W-:Y:S02]  /*49c0*/  UISETP.GE.AND UP0, UPT, UR40, 0x1, UPT ;  /* 0x000000012800788c */ /* 0x000fe4000bf06270 */
[----:B------:R-:W-:Y:S01]  /*49d0*/  UISETP.NE.AND UP4, UPT, UR40, 0x1, UPT ;  /* 0x000000012800788c */ /* 0x000fe2000bf85270 */
[----:B------:R-:W1:Y:S01]  /*49e0*/  LDCU.64 UR14, c[0x0][0xb28] ;  /* 0x00016500ff0e77ac */ /* 0x000e620008000a00 */
[----:B------:R-:W-:-:S02]  /*49f0*/  UISETP.NE.AND UP6, UPT, UR16, 0x1, UPT ;  /* 0x000000011000788c */ /* 0x000fc4000bfc5270 */
[----:B------:R-:W-:Y:S02]  /*4a00*/  UISETP.NE.AND UP5, UPT, UR30, 0x1, UPT ;  /* 0x000000011e00788c */ /* 0x000fe4000bfa5270 */
[----:B------:R-:W-:Y:S02]  /*4a10*/  UPRMT UR27, UR10, 0x654, UR27 ;  /* 0x000006540a1b7896 */ /* 0x000fe4000800001b */
[----:B------:R-:W-:Y:S02]  /*4a20*/  USHF.R.U32.HI UR33, URZ, UR29, UR6 ;  /* 0x0000001dff217299 */ /* 0x000fe40008011606 */
[----:B------:R-:W-:Y:S02]  /*4a30*/  USHF.R.U32.HI UR32, URZ, UR35, UR32 ;  /* 0x00000023ff207299 */ /* 0x000fe40008011620 */
[----:B------:R-:W-:-:S11]  /*4a40*/  UISETP.NE.AND UP2, UPT, UR4, 0x1, UPT ;  /* 0x000000010400788c */ /* 0x000fd6000bf45270 */
.L_x_100:
[C---:B------:R-:W-:Y:S02]  /*4a50*/  LEA R7, R14.reuse, UR17, 0x3 ;  /* 0x000000110e077c11 */ /* 0x040fe4000f8e18ff */
[----:B------:R-:W-:Y:S02]  /*4a60*/  SHF.L.U32 R0, R13, 0x1f, RZ ;  /* 0x0000001f0d007819 */ /* 0x000fe400000006ff */
[----:B------:R-:W-:Y:S02]  /*4a70*/  LEA R8, R14, UR17, 0x4 ;  /* 0x000000110e087c11 */ /* 0x000fe4000f8e20ff */
[----:B--2---:R-:W2:Y:S02]  /*4a80*/  SYNCS.PHASECHK.TRANS64.TRYWAIT P0, [R7+URZ+0xc0], R0 ;  /* 0x0000c000070075a7 */ /* 0x004ea400080011ff */
[----:B--2---:R-:W-:Y:S05]  /*4a90*/  @!P0 BRA `(.L_x_93) ;  /* 0x00000038008c8947 */ /* 0x004fea0003800000 */
.L_x_162:
[----:B------:R-:W4:Y:S01]  /*4aa0*/  LDS.128 R8, [R8+0x150] ;  /* 0x0001500008087984 */ /* 0x000f220000000c00 */
[----:B------:R-:W-:Y:S01]  /*4ab0*/  UISETP.GE.AND UP0, UPT, UR40, 0x1, UPT ;  /* 0x000000012800788c */ /* 0x000fe2000bf06270 */
[----:B------:R-:W-:Y:S01]  /*4ac0*/  @!PT LDS RZ, [RZ] ;  /* 0x00000000fffff984 */ /* 0x000fe20000000800 */
[----:B------:R-:W-:Y:S01]  /*4ad0*/  @!PT LDS RZ, [RZ] ;  /* 0x00000000fffff984 */ /* 0x000fe20000000800 */
[----:B------:R-:W-:Y:S01]  /*4ae0*/  @!PT LDS RZ, [RZ] ;  /* 0x00000000fffff984 */ /* 0x000fe20000000800 */
[----:B------:R-:W-:Y:S01]  /*4af0*/  @!PT LDS RZ, [RZ] ;  /* 0x00000000fffff984 */ /* 0x000fe20000000800 */
[----:B------:R1:W-:Y:S06]  /*4b00*/  MEMBAR.ALL.CTA ;  /* 0x0000000000007992 */ /* 0x0003ec0000008000 */
[----:B-1----:R-:W1:Y:S01]  /*4b10*/  FENCE.VIEW.ASYNC.S ;  /* 0x00000000000073c6 */ /* 0x002e620000000000 */
[----:B----4-:R-:W-:Y:S11]  /*4b20*/  LOP3.LUT P0, RZ, R10, 0x1, RZ, 0xc0, !PT ;  /* 0x000000010aff7812 */ /* 0x010ff6000780c0ff */
[----:B------:R-:W-:Y:S02]  /*4b30*/  @!UPT UIADD3 URZ, UPT, UPT, URZ, URZ, URZ ;  /* 0x000000fffffff290 */ /* 0x000fe4000fffe0ff */
[----:B-1----:R-:W-:Y:S01]  /*4b40*/  VOTEU.ANY UP1, P0 ;  /* 0x0000000000ff7886 */ /* 0x002fe20000020100 */
[----:B------:R-:W-:Y:S11]  /*4b50*/  PLOP3.LUT P0, PT, PT, PT, UP1, 0x80, 0x8 ;  /* 0x000000000008781c */ /* 0x000ff60003f0f018 */
[----:B------:R-:W-:Y:S02]  /*4b60*/  @!UPT UIADD3 URZ, UPT, UPT, URZ, URZ, URZ ;  /* 0x000000fffffff290 */ /* 0x000fe4000fffe0ff */
[----:B--2---:R-:W-:Y:S02]  /*4b70*/  @P0 SHF.R.U32.HI R0, RZ, 0x10, R9 ;  /* 0x00000010ff000819 */ /* 0x004fe40000011609 */
[----:B------:R-:W-:Y:S02]  /*4b80*/  @P0 MOV R6, R8 ;  /* 0x0000000800060202 */ /* 0x000fe40000000f00 */
[----:B------:R-:W-:Y:S01]  /*4b90*/  @P0 R2UR UR4, R0 ;  /* 0x00000000000402ca */ /* 0x000fe200000e0000 */
[----:B------:R-:W-:Y:S01]  /*4ba0*/  VIADD R0, R7, 0xd0 ;  /* 0x000000d007007836 */ /* 0x000fe20000000000 */
[----:B------:R-:W-:Y:S02]  /*4bb0*/  @P0 LOP3.LUT R8, R9, 0xffff, RZ, 0xc0, !PT ;  /* 0x0000ffff09080812 */ /* 0x000fe400078ec0ff */
[----:B------:R-:W-:Y:S02]  /*4bc0*/  @P0 R2UR UR6, R6 ;  /* 0x00000000060602ca */ /* 0x000fe400000e0000 */
[----:B------:R-:W-:Y:S02]  /*4bd0*/  PRMT R0, RZ, 0x654, R0 ;  /* 0x00000654ff007816 */ /* 0x000fe40000000000 */
[----:B------:R-:W-:Y:S02]  /*4be0*/  @P0 R2UR UR5, R8 ;  /* 0x00000000080502ca */ /* 0x000fe400000e0000 */
[----:B------:R1:W-:Y:S03]  /*4bf0*/  SYNCS.ARRIVE.TRANS64.RED.A1T0 RZ, [R0+URZ], RZ ;  /* 0x000000ff00ff79a7 */ /* 0x0003e600081004ff */
[----:B------:R-:W-:Y:S04]  /*4c00*/  @UP1 UMOV UR24, UR4 ;  /* 0x0000000400181c82 */ /* 0x000fe80008000000 */
[----:B------:R-:W-:Y:S04]  /*4c10*/  @UP1 UMOV UR13, UR6 ;  /* 0x00000006000d1c82 */ /* 0x000fe80008000000 */
[----:B------:R-:W-:Y:S01]  /*4c20*/  @UP1 UMOV UR7, UR5 ;  /* 0x0000000500071c82 */ /* 0x000fe20008000000 */
[----:B------:R-:W-:Y:S05]  /*4c30*/  BRA.U !UP0, `(.L_x_94) ;  /* 0x0000000108a47547 */ /* 0x000fea000b800000 */
[----:B------:R-:W-:Y:S02]  /*4c40*/  UIMAD.WIDE.U32 UR10, UR7, UR31, URZ ;  /* 0x0000001f070a72a5 */ /* 0x000fe4000f8e00ff */
[----:B------:R-:W-:Y:S02]  /*4c50*/  UIMAD.WIDE.U32 UR18, UR13, UR28, URZ ;  /* 0x0000001c0d1272a5 */ /* 0x000fe4000f8e00ff */
[----:B------:R-:W-:Y:S02]  /*4c60*/  USEL UR4, UR25, UR32, !UP5 ;  /* 0x0000002019047287 */ /* 0x000fe4000e800000 */
[----:B------:R-:W-:Y:S02]  /*4c70*/  USEL UR8, UR26, UR33, !UP6 ;  /* 0x000000211a087287 */ /* 0x000fe4000f000000 */
[----:B------:R-:W-:Y:S02]  /*4c80*/  UIMAD.WIDE.U32 UR20, UR4, UR14, URZ ;  /* 0x0000000e041472a5 */ /* 0x000fe4000f8e00ff */
[----:B------:R-:W-:Y:S01]  /*4c90*/  UIMAD.WIDE.U32 UR22, UR8, UR14, URZ ;  /* 0x0000000e081672a5 */ /* 0x000fe2000f8e00ff */
[----:B------:R-:W-:Y:S02]  /*4ca0*/  UMOV UR5, UR11 ;  /* 0x0000000b00057c82 */ /* 0x000fe40008000000 */
[----:B------:R-:W-:Y:S03]  /*4cb0*/  USHF.R.U32.HI UR6, URZ, UR35, UR5 ;  /* 0x00000023ff067299 */ /* 0x000fe60008011605 */
[----:B------:R-:W-:Y:S01]  /*4cc0*/  UMOV UR5, UR19 ;  /* 0x0000001300057c82 */ /* 0x000fe20008000000 */
[----:B------:R-:W-:Y:S02]  /*4cd0*/  USEL UR6, UR7, UR6, !UP5 ;  /* 0x0000000607067287 */ /* 0x000fe4000e800000 */
[----:B------:R-:W-:Y:S02]  /*4ce0*/  USHF.R.U32.HI UR9, URZ, UR29, UR5 ;  /* 0x0000001dff097299 */ /* 0x000fe40008011605 */
[----:B------:R-:W-:Y:S01]  /*4cf0*/  UIMAD.WIDE.U32 UR10, UR6, UR14, URZ ;  /* 0x0000000e060a72a5 */ /* 0x000fe2000f8e00ff */
[----:B------:R-:W-:Y:S02]  /*4d00*/  UMOV UR5, UR21 ;  /* 0x0000001500057c82 */ /* 0x000fe40008000000 */
[----:B------:R-:W-:Y:S03]  /*4d10*/  @UP4 USHF.R.U32.HI UR4, URZ, UR15, UR5 ;  /* 0x0000000fff044299 */ /* 0x000fe60008011605 */
[----:B------:R-:W-:Y:S01]  /*4d20*/  UMOV UR5, UR23 ;  /* 0x0000001700057c82 */ /* 0x000fe20008000000 */
[----:B------:R-:W-:Y:S02]  /*4d30*/  UIMAD UR4, UR40, UR4, URZ ;  /* 0x00000004280472a4 */ /* 0x000fe4000f8e02ff */
[----:B------:R-:W-:Y:S02]  /*4d40*/  @UP4 USHF.R.U32.HI UR8, URZ, UR15, UR5 ;  /* 0x0000000fff084299 */ /* 0x000fe40008011605 */
[----:B------:R-:W-:Y:S02]  /*4d50*/  USEL UR5, UR13, UR9, !UP6 ;  /* 0x000000090d057287 */ /* 0x000fe4000f000000 */
[----:B------:R-:W-:Y:S02]  /*4d60*/  UIMAD UR9, UR40, UR8, URZ ;  /* 0x00000008280972a4 */ /* 0x000fe4000f8e02ff */
[----:B------:R-:W-:Y:S03]  /*4d70*/  UISETP.GE.AND UP0, UPT, UR6, UR4, UPT ;  /* 0x000000040600728c */ /* 0x000fe6000bf06270 */
[----:B------:R-:W-:Y:S01]  /*4d80*/  UMOV UR4, UR11 ;  /* 0x0000000b00047c82 */ /* 0x000fe20008000000 */
[----:B------:R-:W-:Y:S02]  /*4d90*/  UISETP.GE.OR UP0, UPT, UR5, UR9, UP0 ;  /* 0x000000090500728c */ /* 0x000fe40008706670 */
[----:B------:R-:W-:Y:S02]  /*4da0*/  USHF.R.U32.HI UR4, URZ, UR15, UR4 ;  /* 0x0000000fff047299 */ /* 0x000fe40008011604 */
[----:B------:R-:W-:Y:S02]  /*4db0*/  UIMAD.WIDE.U32 UR10, UR5, UR14, URZ ;  /* 0x0000000e050a72a5 */ /* 0x000fe4000f8e00ff */
[----:B------:R-:W-:Y:S04]  /*4dc0*/  USEL UR12, UR6, UR4, !UP4 ;  /* 0x00000004060c7287 */ /* 0x000fe8000e000000 */
[----:B------:R-:W-:Y:S01]  /*4dd0*/  UIADD3 UR9, UPT, UPT, -UR12, URZ, URZ ;  /* 0x000000ff0c097290 */ /* 0x000fe2000fffe1ff */
[----:B------:R-:W-:Y:S02]  /*4de0*/  @!UP0 UMOV UR4, UR11 ;  /* 0x0000000b00048c82 */ /* 0x000fe40008000000 */
[----:B------:R-:W-:Y:S02]  /*4df0*/  @!UP0 USHF.R.U32.HI UR4, URZ, UR15, UR4 ;  /* 0x0000000fff048299 */ /* 0x000fe40008011604 */
[----:B------:R-:W-:Y:S02]  /*4e00*/  UIMAD UR9, UR40, UR9, UR6 ;  /* 0x00000009280972a4 */ /* 0x000fe4000f8e0206 */
[----:B------:R-:W-:Y:S04]  /*4e10*/  @!UP0 USEL UR4, UR5, UR4, !UP4 ;  /* 0x0000000405048287 */ /* 0x000fe8000e000000 */
[----:B------:R-:W-:Y:S02]  /*4e20*/  @!UP0 UIMAD UR9, UR8, UR9, UR4 ;  /* 0x00000009080982a4 */ /* 0x000fe4000f8e0204 */
[----:B------:R-:W-:Y:S02]  /*4e30*/  @!UP0 UIADD3 UR10, UPT, UPT, UR12, -UR4, URZ ;  /* 0x800000040c0a8290 */ /* 0x000fe4000fffe0ff */
[----:B------:R-:W-:Y:S02]  /*4e40*/  UIADD3 UR4, UPT, UPT, -UR5, URZ, URZ ;  /* 0x000000ff05047290 */ /* 0x000fe4000fffe1ff */
[----:B------:R-:W-:Y:S02]  /*4e50*/  UIADD3 UR8, UPT, UPT, -UR6, URZ, URZ ;  /* 0x000000ff06087290 */ /* 0x000fe4000fffe1ff */
[----:B------:R-:W-:Y:S02]  /*4e60*/  @!UP0 UIMAD UR6, UR10, UR40, UR5 ;  /* 0x000000280a0682a4 */ /* 0x000fe4000f8e0205 */
[----:B------:R-:W-:Y:S02]  /*4e70*/  UIMAD UR13, UR16, UR4, UR13 ;  /* 0x00000004100d72a4 */ /* 0x000fe4000f8e020d */
[----:B------:R-:W-:Y:S01]  /*4e80*/  UIMAD UR7, UR30, UR8, UR7 ;  /* 0x000000081e0772a4 */ /* 0x000fe2000f8e0207 */
[----:B------:R-:W-:Y:S02]  /*4e90*/  @!UP0 UMOV UR5, UR9 ;  /* 0x0000000900058c82 */ /* 0x000fe40008000000 */
[----:B------:R-:W-:Y:S02]  /*4ea0*/  UIMAD UR13, UR5, UR16, UR13 ;  /* 0x00000010050d72a4 */ /* 0x000fe4000f8e020d */
[----:B------:R-:W-:Y:S11]  /*4eb0*/  UIMAD UR7, UR6, UR30, UR7 ;  /* 0x0000001e060772a4 */ /* 0x000ff6000f8e0207 */
[----:B------:R-:W-:Y:S01]  /*4ec0*/  @!UPT UIADD3 URZ, UPT, UPT, URZ, URZ, URZ ;  /* 0x000000fffffff290 */ /* 0x000fe2000fffe0ff */
.L_x_94:
[----:B------:R-:W2:Y:S01]  /*4ed0*/  @!UP2 LDCU.128 UR20, c[0x0][0xb10] ;  /* 0x00016200ff14a7ac */ /* 0x000ea20008000c00 */
[C---:B---3--:R-:W-:Y:S02]  /*4ee0*/  ISETP.NE.U32.AND P1, PT, R4.reuse, RZ, PT ;  /* 0x000000ff0400720c */ /* 0x048fe40003f25070 */
[----:B------:R-:W-:Y:S02]  /*4ef0*/  ISETP.NE.U32.AND P0, PT, R4, RZ, PT ;  /* 0x000000ff0400720c */ /* 0x000fe40003f05070 */
[C---:B------:R-:W-:Y:S02]  /*4f00*/  ISETP.NE.AND.EX P1, PT, R5.reuse, RZ, PT, P1 ;  /* 0x000000ff0500720c */ /* 0x040fe40003f25310 */
[----:B------:R-:W-:Y:S01]  /*4f10*/  ISETP.NE.AND.EX P0, PT, R5, RZ, PT, P0 ;  /* 0x000000ff0500720c */ /* 0x000fe20003f05300 */
[----:B------:R-:W3:Y:S01]  /*4f20*/  @!UP2 LDCU UR5, c[0x0][0xb0c] ;  /* 0x00016180ff05a7ac */ /* 0x000ee20008000800 */
[----:B------:R-:W-:Y:S01]  /*4f30*/  SHF.L.U32 R6, R15, 0x1f, RZ ;  /* 0x0000001f0f067819 */ /* 0x000fe200000006ff */
[----:B--2---:R-:W-:Y:S07]  /*4f40*/  UIMAD.WIDE.U32 UR8, UR13, UR20, URZ ;  /* 0x000000140d0872a5 */ /* 0x004fee000f8e00ff */
[----:B------:R-:W-:Y:S01]  /*4f50*/  @!UP2 UMOV UR4, UR9 ;  /* 0x000000090004ac82 */ /* 0x000fe20008000000 */
[----:B---3--:R-:W-:Y:S02]  /*4f60*/  @!UP2 UISETP.NE.AND UP0, UPT, UR5, 0x1, UPT ;  /* 0x000000010500a88c */ /* 0x008fe4000bf05270 */
[----:B------:R-:W-:Y:S02]  /*4f70*/  @!UP2 USHF.R.U32.HI UR4, URZ, UR21, UR4 ;  /* 0x00000015ff04a299 */ /* 0x000fe40008011604 */
[----:B------:R-:W-:Y:S02]  /*4f80*/  UIMAD.WIDE.U32 UR8, UR7, UR23, URZ ;  /* 0x00000017070872a5 */ /* 0x000fe4000f8e00ff */
[----:B------:R-:W-:Y:S02]  /*4f90*/  @!UP2 USEL UR10, UR13, UR4, !UP0 ;  /* 0x000000040d0aa287 */ /* 0x000fe4000c000000 */
[----:B------:R-:W-:Y:S03]  /*4fa0*/  @!UP2 UISETP.NE.AND UP0, UPT, UR22, 0x1, UPT ;  /* 0x000000011600a88c */ /* 0x000fe6000bf05270 */
[----:B------:R-:W-:Y:S02]  /*4fb0*/  @!UP2 UMOV UR6, UR9 ;  /* 0x000000090006ac82 */ /* 0x000fe40008000000 */
[----:B------:R-:W2:Y:S02]  /*4fc0*/  @!UP2 LDCU UR4, c[0x0][0xb20] ;  /* 0x00016400ff04a7ac */ /* 0x000ea40008000800 */
[----:B--2---:R-:W-:Y:S04]  /*4fd0*/  @!UP2 USHF.R.U32.HI UR6, URZ, UR4, UR6 ;  /* 0x00000004ff06a299 */ /* 0x004fe80008011606 */
[----:B------:R-:W-:Y:S04]  /*4fe0*/  @!UP2 USEL UR6, UR7, UR6, !UP0 ;  /* 0x000000060706a287 */ /* 0x000fe8000c000000 */
[----:B------:R-:W-:Y:S02]  /*4ff0*/  @!UP2 UIADD3 UR4, UPT, UPT, -UR10, UR6, URZ ;  /* 0x000000060a04a290 */ /* 0x000fe4000fffe1ff */
[----:B------:R-:W-:Y:S02]  /*5000*/  @!UP2 UIADD3 UR6, UPT, UPT, UR10, -UR6, URZ ;  /* 0x800000060a06a290 */ /* 0x000fe4000fffe0ff */
[----:B------:R-:W-:Y:S02]  /*5010*/  @!UP2 UIMAD UR13, UR4, UR5, UR13 ;  /* 0x00000005040da2a4 */ /* 0x000fe4000f8e020d */
[----:B------:R-:W-:Y:S01]  /*5020*/  @!UP2 UIMAD UR7, UR6, UR22, UR7 ;  /* 0x000000160607a2a4 */ /* 0x000fe2000f8e0207 */
[----:B------:R-:W-:Y:S11]  /*5030*/  BRA.U UP3, `(.L_x_95) ;  /* 0x0000000103107547 */ /* 0x000ff6000b800000 */
[----:B------:R-:W-:Y:S04]  /*5040*/  MOV R7, UR34 ;  /* 0x0000002200077c02 */ /* 0x000fe80008000f00 */
[----:B------:R-:W-:Y:S04]  /*5050*/  SHF.L.U32 R7, R7, 0x1f, RZ ;  /* 0x0000001f07077819 */ /* 0x000fe800000006ff */
[----:B------:R-:W2:Y:S02]  /*5060*/  SYNCS.PHASECHK.TRANS64.TRYWAIT P2, [UR17+0xb8], R7 ;  /* 0x0000b807ff0075a7 */ /* 0x000ea40008041111 */
[----:B--2---:R-:W-:Y:S05]  /*5070*/  @!P2 BRA `(.L_x_96) ;  /* 0x000000340028a947 */ /* 0x004fea0003800000 */
.L_x_95:
[----:B------:R-:W-:Y:S05]  /*5080*/  @!P1 BRA `(.L_x_97) ;  /* 0x0000000000309947 */ /* 0x000fea0003800000 */
[----:B------:R-:W-:Y:S01]  /*5090*/  ISETP.NE.U32.AND P1, PT, R2, RZ, PT ;  /* 0x000000ff0200720c */ /* 0x000fe20003f25070 */
[----:B------:R-:W2:Y:S01]  /*50a0*/  LDCU.64 UR4, c[0x0][0x358] ;  /* 0x00006b00ff0477ac */ /* 0x000ea20008000a00 */
[----:B------:R-:W-:Y:S02]  /*50b0*/  IMAD.MOV.U32 R141, RZ, RZ, 0x1 ;  /* 0x00000001ff8d7424 */ /* 0x000fe400078e00ff */
[----:B------:R-:W-:Y:S11]  /*50c0*/  ISETP.NE.AND.EX P1, PT, R3, RZ, PT, P1 ;  /* 0x000000ff0300720c */ /* 0x000ff60003f25310 */
[----:B------:R-:W-:Y:S02]  /*50d0*/  @!UPT UIADD3 URZ, UPT, UPT, URZ, URZ, URZ ;  /* 0x000000fffffff290 */ /* 0x000fe4000fffe0ff */
[----:B------:R-:W3:Y:S01]  /*50e0*/  @P1 LDC.64 R8, c[0x0][0x888] ;  /* 0x00022200ff081b82 */ /* 0x000ee20000000a00 */
[----:B-1----:R-:W-:Y:S04]  /*50f0*/  @P1 IMAD R0, R4, UR36, RZ ;  /* 0x0000002404001c24 */ /* 0x002fe8000f8e02ff */
[----:B---3--:R-:W-:Y:S04]  /*5100*/  @P1 IMAD.WIDE R8, R0, 0x4, R8 ;  /* 0x0000000400081825 */ /* 0x008fe800078e0208 */
[----:B------:R-:W-:Y:S01]  /*5110*/  HFMA2 R0, -RZ, RZ, 0, 5.9604644775390625e-08 ;  /* 0x00000001ff007431 */ /* 0x000fe200000001ff */
[----:B--2--5:R2:W5:Y:S04]  /*5120*/  @P1 LDG.E R71, desc[UR4][R8.64] ;  /* 0x0000000408471981 */ /* 0x024568000c1e1900 */
[----:B------:R-:W-:Y:S01]  /*5130*/  @!P1 PRMT R141, R0, 0x7610, R141 ;  /* 0x00007610008d9816 */ /* 0x000fe2000000008d */
[----:B--2---:R-:W3:Y:S06]  /*5140*/  @!P1 LDC R71, c[0x0][0x880] ;  /* 0x00022000ff479b82 */ /* 0x004eec0000000800 */
.L_x_97:
[----:B---3-5:R-:W-:Y:S01]  /*5150*/  @!P0 FSETP.EQ.AND P1, PT, R71, RZ, PT ;  /* 0x000000ff4700820b */ /* 0x028fe20003f22000 */
[----:B------:R-:W-:Y:S01]  /*5160*/  @!UPT UIADD3 URZ, UPT, UPT, URZ, URZ, URZ ;  /* 0x000000fffffff290 */ /* 0x000fe2000fffe0ff */
[----:B------:R-:W-:Y:S11]  /*5170*/  @!P0 BRA `(.L_x_98) ;  /* 0x0000000000188947 */ /* 0x000ff60003800000 */
[----:B------:R-:W-:Y:S02]  /*5180*/  LOP3.LUT P0, RZ, R141, 0xff, RZ, 0xc0, !PT ;  /* 0x000000ff8dff7812 */ /* 0x000fe4000780c0ff */
[----:B------:R-:W-:Y:S04]  /*5190*/  ISETP.NE.U32.AND P1, PT, R2, RZ, PT ;  /* 0x000000ff0200720c */ /* 0x000fe80003f25070 */
[----:B------:R-:W-:Y:S04]  /*51a0*/  ISETP.NE.AND.EX P1, PT, R3, RZ, PT, P1 ;  /* 0x000000ff0300720c */ /* 0x000fe80003f25310 */
[----:B------:R-:W-:Y:S03]  /*51b0*/  PLOP3.LUT P1, PT, P1, PT, PT, 0x8, 0x80 ;  /* 0x000000000080781c */ /* 0x000fe60000f2e170 */
[----:B------:R-:W-:Y:S11]  /*51c0*/  @P0 FSETP.EQ.AND P1, PT, R71, RZ, PT ;  /* 0x000000ff4700020b */ /* 0x000ff60003f22000 */
[----:B------:R-:W-:Y:S02]  /*51d0*/  @!UPT UIADD3 URZ, UPT, UPT, URZ, URZ, URZ ;  /* 0x000000fffffff290 */ /* 0x000fe4000fffe0ff */
.L_x_98:
[----:B------:R-:W2:Y:S01]  /*51e0*/  SYNCS.PHASECHK.TRANS64.TRYWAIT P0, [UR17+0xa8], R6 ;  /* 0x0000a806ff0075a7 */ /* 0x000ea20008001111 */
[----:B------:R-:W-:Y:S02]  /*51f0*/  ELECT P2, URZ, PT ;  /* 0x0000000000ff782f */ /* 0x000fe40003840000 */
[----:B------:R-:W-:Y:S01]  /*5200*/  IADD3 R14, PT, PT, R14, 0x1, RZ ;  /* 0x000000010e0e7810 */ /* 0x000fe20007ffe0ff */
[----:B--2---:R-:W-:Y:S10]  /*5210*/  @!P0 BRA `(.L_x_99) ;  /* 0x0000003000d88947 */ /* 0x004ff40003800000 */
.L_x_165:
[----:B------:R-:W-:Y:S01]  /*5220*/  PLOP3.LUT P1, PT, P1, P2, PT, 0xf2, 0x2f ;  /* 0x00000000002f781c */ /* 0x000fe20000f25e72 */
[----:B------:R-:W-:Y:S01]  /*5230*/  UMOV UR18, 0x0 ;  /* 0x0000000000127882 */ /* 0x000fe20000000000 */
[----:B------:R-:W-:Y:S01]  /*5240*/  UMOV UR19, 0x10000000 ;  /* 0x1000000000137882 */ /* 0x000fe20000000000 */
[----:B------:R-:W-:Y:S01]  /*5250*/  UMOV UR12, UR36 ;  /* 0x00000024000c7c82 */ /* 0x000fe20008000000 */
[----:B------:R-:W-:Y:S01]  /*5260*/  LOP3.LUT R15, R15, 0x1, RZ, 0x3c, !PT ;  /* 0x000000010f0f7812 */ /* 0x000fe200078e3cff */
[----:B------:R-:W-:Y:S01]  /*5270*/  UPLOP3.LUT UP3, UPT, UPT, UPT, UPT, 0x80, 0x8 ;  /* 0x000000000008789c */ /* 0x000fe20003f6f070 */
[----:B------:R-:W-:Y:S07]  /*5280*/  UMOV UR36, UR24 ;  /* 0x0000001800247c82 */ /* 0x000fee0008000000 */
[----:B-1----:R-:W-:Y:S01]  /*5290*/  @!P1 IADD3 R6, P0, PT, R16, 0x580, RZ ;  /* 0x0000058010069810 */ /* 0x002fe20007f1e0ff */
[----:B------:R-:W-:Y:S03]  /*52a0*/  VOTEU.ALL UP0, P1 ;  /* 0x0000000000ff7886 */ /* 0x000fe60000800000 */
[----:B------:R-:W-:Y:S01]  /*52b0*/  @!P1 R2UR UR5, R6 ;  /* 0x00000000060592ca */ /* 0x000fe200000e0000 */
[----:B------:R-:W-:Y:S01]  /*52c0*/  @!P1 IMAD.X R0, RZ, RZ, R17, P0 ;  /* 0x000000ffff009224 */ /* 0x000fe200000e0611 */
[----:B------:R-:W-:Y:S01]  /*52d0*/  @!UP0 USHF.L.U32 UR10, UR45, 0x6, URZ ;  /* 0x000000062d0a8899 */ /* 0x000fe200080006ff */
[----:B------:R-:W-:Y:S01]  /*52e0*/  ISETP.NE.AND P0, PT, R14, 0x2, PT ;  /* 0x000000020e00780c */ /* 0x000fe20003f05270 */
[----:B------:R-:W-:Y:S02]  /*52f0*/  @!UP0 USHF.L.U32 UR11, UR46, 0x7, URZ ;  /* 0x000000072e0b8899 */ /* 0x000fe400080006ff */
[----:B------:R-:W-:Y:S01]  /*5300*/  @!P1 R2UR UR4, R0 ;  /* 0x00000000000492ca */ /* 0x000fe200000e0000 */
[----:B------:R-:W-:Y:S01]  /*5310*/  @!UP0 UIADD3 UR8, UPT, UPT, UR17, 0x200, URZ ;  /* 0x0000020011088890 */ /* 0x000fe2000fffe0ff */
[----:B------:R-:W-:Y:S01]  /*5320*/  SEL R0, RZ, 0x1, P0 ;  /* 0x00000001ff007807 */ /* 0x000fe20000000000 */
[----:B------:R-:W-:Y:S01]  /*5330*/  @!UP0 UIADD3 UR9, UPT, UPT, UR17, 0xa0, URZ ;  /* 0x000000a011098890 */ /* 0x000fe2000fffe0ff */
[----:B------:R-:W-:Y:S01]  /*5340*/  SEL R14, R14, RZ, P0 ;  /* 0x000000ff0e0e7207 */ /* 0x000fe20000000000 */
[----:B------:R-:W-:Y:S01]  /*5350*/  VOTEU.ALL UP0, P1 ;  /* 0x0000000000ff7886 */ /* 0x000fe20000800000 */
[----:B------:R-:W-:Y:S01]  /*5360*/  LOP3.LUT R13, R13, R0, RZ, 0x3c, !PT ;  /* 0x000000000d0d7212 */ /* 0x000fe200078e3cff */
[----:B------:R-:W-:Y:S01]  /*5370*/  IMAD.U32 R6, RZ, RZ, UR5 ;  /* 0x00000005ff067e24 */ /* 0x000fe2000f8e00ff */
[----:B------:R-:W-:Y:S02]  /*5380*/  UIADD3 UR45, UPT, UPT, UR7, UR55, URZ ;  /* 0x00000037072d7290 */ /* 0x000fe4000fffe0ff */
[----:B------:R-:W-:Y:S03]  /*5390*/  UIADD3 UR46, UPT, UPT, UR13, UR58, URZ ;  /* 0x0000003a0d2e7290 */ /* 0x000fe6000fffe0ff */
[----:B------:R-:W-:Y:S01]  /*53a0*/  IMAD.U32 R7, RZ, RZ, UR4 ;  /* 0x00000004ff077e24 */ /* 0x000fe2000f8e00ff */
[----:B------:R-:W-:Y:S04]  /*53b0*/  @!P1 R2UR UR4, R6 ;  /* 0x00000000060492ca */ /* 0x000fe800000e0000 */
[----:B------:R-:W-:Y:S11]  /*53c0*/  @!P1 R2UR UR5, R7 ;  /* 0x00000000070592ca */ /* 0x000ff600000e0000 */
[----:B------:R-:W-:Y:S02]  /*53d0*/  @!UPT UIADD3 URZ, UPT, UPT, URZ, URZ, URZ ;  /* 0x000000fffffff290 */ /* 0x000fe4000fffe0ff */
[----:B------:R2:W-:Y:S01]  /*53e0*/  @!UP0 UTMALDG.3D [UR8], [UR4], desc[UR18] ;  /* 0x00001208040085b4 */ /* 0x0005e20008011000 */
[----:B------:R2:W-:Y:S01]  /*53f0*/  @!P1 SYNCS.ARRIVE.TRANS64.RED.A0TR RZ, [UR17+0xa0], R12 ;  /* 0x0000a00cffff99a7 */ /* 0x0005e20008300411 */
[----:B------:R-:W-:Y:S01]  /*5400*/  SYNCS.ARRIVE.TRANS64.RED.A1T0 RZ, [UR27], RZ ;  /* 0x000000ffffff79a7 */ /* 0x000fe2000810041b */
[----:B------:R-:W-:Y:S05]  /*5410*/  BRA.U UP1, `(.L_x_100) ;  /* 0xfffffff5018c7547 */ /* 0x000fea000b83ffff */
[----:B------:R-:W-:Y:S07]  /*5420*/  MOV R0, UR17 ;  /* 0x0000001100007c02 */ /* 0x000fee0008000f00 */
.L_x_101:
[----:B-1----:R-:W-:-:S04]  /*5430*/  SHF.L.U32 R2, R15, 0x1f, RZ ;  /* 0x0000001f0f027819 */ /* 0x002fc800000006ff */
[----:B------:R1:W3:Y:S03]  /*5440*/  SYNCS.PHASECHK.TRANS64.TRYWAIT P0, [R0+URZ+0xa8], R2 ;  /* 0x0000a802000075a7 */ /* 0x0002e600080011ff */
[----:B---3--:R-:W-:Y:S05]  /*5450*/  @!P0 NANOSLEEP.SYNCS 0x989680 ;  /* 0x009896800000895d */ /* 0x008fea0003900000 */
[----:B------:R-:W3:Y:S02]  /*5460*/  @!P0 SYNCS.PHASECHK.TRANS64 P0, [R0+URZ+0xa8], R2 ;  /* 0x0000a802000085a7 */ /* 0x000ee400080010ff */
[----:B--23--:R-:W-:Y:S05]  /*5470*/  @P0 EXIT ;  /* 0x000000000000094d */ /* 0x00cfea0003800000 */
[----:B------:R-:W-:Y:S05]  /*5480*/  BRA `(.L_x_101) ;  /* 0xfffffffc00e87947 */ /* 0x000fea000383ffff */
.L_x_92:
[----:B------:R-:W-:-:S06]  /*5490*/  UISETP.GE.AND UP0, UPT, UR13, 0x4, UPT ;  /* 0x000000040d00788c */ /* 0x000fcc000bf06270 */
[----:B------:R-:W-:-:S13]  /*54a0*/  PLOP3.LUT P0, PT, PT, PT, UP0, 0x80, 0x8 ;  /* 0x000000000008781c */ /* 0x000fda0003f0f008 */
[----:B------:R-:W-:Y:S05]  /*54b0*/  @!P0 EXIT ;  /* 0x000000000000894d */ /* 0x000fea0003800000 */
[----:B------:R-:W1:Y:S08]  /*54c0*/  S2UR UR4, SR_CgaCtaId ;  /* 0x00000000000479c3 */ /* 0x000e700000008800 */
[----:B------:R-:W-:Y:S01]  /*54d0*/  BAR.SYNC.DEFER_BLOCKING 0x6, 0xa0 ;  /* 0x0182800000007b1d */ /* 0x000fe20000010000 */
[C---:B------:R-:W-:Y:S01]  /*54e0*/  IMAD.SHL.U32 R4, R131.reuse, 0x40, RZ ;  /* 0x0000004083047824 */ /* 0x040fe200078e00ff */
[----:B------:R-:W-:Y:S01]  /*54f0*/  CS2R R146, SRZ ;  /* 0x0000000000927805 */ /* 0x000fe2000001ff00 */
[C---:B------:R-:W-:Y:S01]  /*5500*/  IMAD.SHL.U32 R140, R131.reuse, 0x8, RZ ;  /* 0x00000008838c7824 */ /* 0x040fe200078e00ff */
[----:B------:R-:W-:Y:S01]  /*5510*/  CS2R R144, SRZ ;  /* 0x0000000000907805 */ /* 0x000fe2000001ff00 */
[C---:B------:R-:W-:Y:S01]  /*5520*/  IMAD.SHL.U32 R148, R131.reuse, 0x10, RZ ;  /* 0x0000001083947824 */ /* 0x040fe200078e00ff */
[----:B------:R-:W-:Y:S01]  /*5530*/  UMOV UR44, 0x400 ;  /* 0x00000400002c7882 */ /* 0x000fe20000000000 */
[----:B------:R-:W-:Y:S01]  /*5540*/  LOP3.LUT R5, R4, 0x180, RZ, 0xc0, !PT ;  /* 0x0000018004057812 */ /* 0x000fe200078ec0ff */
[----:B------:R-:W2:Y:S01]  /*5550*/  LDC.64 R136, c[0x0][0x888] ;  /* 0x00022200ff887b82 */ /* 0x000ea20000000a00 */
[----:B------:R-:W-:Y:S01]  /*5560*/  IMAD.U32 R69, R131, 0x10000, RZ ;  /* 0x0001000083457824 */ /* 0x000fe200078e00ff */
[----:B------:R-:W-:Y:S01]  /*5570*/  LOP3.LUT R150, R148, 0x20, RZ, 0xc0, !PT ;  /* 0x0000002094967812 */ /* 0x000fe200078ec0ff */
[----:B------:R-:W-:Y:S01]  /*5580*/  IMAD.MOV.U32 R68, RZ, RZ, RZ ;  /* 0x000000ffff447224 */ /* 0x000fe200078e00ff */
[----:B------:R-:W-:Y:S01]  /*5590*/  LOP3.LUT R140, R5, 0x30, R140, 0xf8, !PT ;  /* 0x00000030058c7812 */ /* 0x000fe200078ef88c */
[----:B------:R-:W3:Y:S01]  /*55a0*/  LDCU UR53, c[0x0][0x370] ;  /* 0x00006e00ff3577ac */ /* 0x000ee20008000800 */
[----:B------:R-:W-:-:S02]  /*55b0*/  LOP3.LUT R69, R69, 0x600000, RZ, 0xc0, !PT ;  /* 0x0060000045457812 */ /* 0x000fc400078ec0ff */
[----:B------:R-:W4:Y:S01]  /*55c0*/  LDC.64 R138, c[0x0][0x890] ;  /* 0x00022400ff8a7b82 */ /* 0x000f220000000a00 */
[----:B------:R-:W-:Y:S01]  /*55d0*/  LOP3.LUT R140, R140, 0x1e40, R4, 0xf8, !PT ;  /* 0x00001e408c8c7812 */ /* 0x000fe200078ef804 */
[----:B------:R-:W2:Y:S01]  /*55e0*/  LDCU.64 UR62, c[0x0][0x348] ;  /* 0x00006900ff3e77ac */ /* 0x000ea20008000a00 */
[----:B------:R-:W-:Y:S01]  /*55f0*/  LOP3.LUT R148, R148, 0x40, RZ, 0xc0, !PT ;  /* 0x0000004094947812 */ /* 0x000fe200078ec0ff */
[----:B------:R-:W2:Y:S04]  /*5600*/  LDCU UR41, c[0x0][0xb0c] ;  /* 0x00016180ff2977ac */ /* 0x000ea80008000800 */
[----:B------:R-:W2:Y:S01]  /*5610*/  LDC.64 R134, c[0x0][0x8b0] ;  /* 0x00022c00ff867b82 */ /* 0x000ea20000000a00 */
[----:B-1----:R-:W-:Y:S01]  /*5620*/  ULEA UR44, UR4, UR44, 0x18 ;  /* 0x0000002c042c7291 */ /* 0x002fe2000f8ec0ff */
[----:B------:R-:W1:Y:S06]  /*5630*/  LDCU UR61, c[0x0][0xb20] ;  /* 0x00016400ff3d77ac */ /* 0x000e6c0008000800 */
[----:B------:R-:W1:Y:S01]  /*5640*/  LDC.64 R132, c[0x0][0x8a8] ;  /* 0x00022a00ff847b82 */ /* 0x000e620000000a00 */
[----:B------:R-:W-:Y:S01]  /*5650*/  VIADD R149, R140, UR44 ;  /* 0x0000002c8c957c36 */ /* 0x000fe20008000000 */
[----:B------:R-:W-:Y:S01]  /*5660*/  UIADD3 UR4, UPT, UPT, UR44, 0x2200, URZ ;  /* 0x000022002c047890 */ /* 0x000fe2000fffe0ff */
[----:B------:R-:W3:Y:S01]  /*5670*/  LDS R0, [UR44+0x170] ;  /* 0x0001702cff007984 */ /* 0x000ee20008000800 */
[----:B------:R-:W1:Y:S02]  /*5680*/  LDCU UR39, c[0x0][0xb30] ;  /* 0x00016600ff2777ac */ /* 0x000e640008000800 */
[----:B------:R-:W-:-:S02]  /*5690*/  IADD3 R150, PT, PT, -R150, 0x200, R149 ;  /* 0x0000020096967810 */ /* 0x000fc40007ffe195 */
[----:B------:R-:W-:Y:S01]  /*56a0*/  IADD3 R149, PT, PT, -R148, 0x200, R149 ;  /* 0x0000020094957810 */ /* 0x000fe20007ffe195 */
[----:B------:R-:W-:Y:S01]  /*56b0*/  IMAD.U32 R151, RZ, RZ, UR4 ;  /* 0x00000004ff977e24 */ /* 0x000fe2000f8e00ff */
[----:B------:R-:W1:Y:S01]  /*56c0*/  LDCU.64 UR56, c[0x0][0x888] ;  /* 0x00011100ff3877ac */ /* 0x000e620008000a00 */
[----:B------:R-:W-:Y:S01]  /*56d0*/  IMAD.IADD R148, R150, 0x1, -R148 ;  /* 0x0000000196947824 */ /* 0x000fe200078e0a94 */
[----:B------:R-:W1:Y:S01]  /*56e0*/  LDCU.64 UR42, c[0x0][0xb28] ;  /* 0x00016500ff2a77ac */ /* 0x000e620008000a00 */
[----:B------:R-:W1:Y:S01]  /*56f0*/  LDCU.128 UR48, c[0x0][0xb10] ;  /* 0x00016200ff3077ac */ /* 0x000e620008000c00 */
[----:B------:R-:W1:Y:S01]  /*5700*/  LDCU UR52, c[0x0][0x374] ;  /* 0x00006e80ff3477ac */ /* 0x000e620008000800 */
[----:B------:R-:W-:Y:S01]  /*5710*/  UIADD3 UR59, UPT, UPT, UR44, 0x200, URZ ;  /* 0x000002002c3b7890 */ /* 0x000fe2000fffe0ff */
[----:B--234-:R-:W-:-:S11]  /*5720*/  IMAD.IADD R69, R0, 0x1, R69 ;  /* 0x0000000100457824 */ /* 0x01cfd600078e0245 */
.L_x_119:
[----:B------:R-:W-:Y:S02]  /*5730*/  LEA R3, R144, UR44, 0x3 ;  /* 0x0000002c90037c11 */ /* 0x000fe4000f8e18ff */
[----:B------:R-:W-:Y:S02]  /*5740*/  SHF.L.U32 R0, R146, 0x1f, RZ ;  /* 0x0000001f92007819 */ /* 0x000fe400000006ff */
[----:B------:R-:W-:Y:S02]  /*5750*/  LEA R4, R144, UR44, 0x4 ;  /* 0x0000002c90047c11 */ /* 0x000fe4000f8e20ff */
[----:B--2---:R-:W2:Y:S02]  /*5760*/  SYNCS.PHASECHK.TRANS64.TRYWAIT P0, [R3+URZ+0xc0], R0 ;  /* 0x0000c000030075a7 */ /* 0x004ea400080011ff */
[----:B-12---:R-:W-:Y:S05]  /*5770*/  @!P0 BRA `(.L_x_102) ;  /* 0x0000002c00988947 */ /* 0x006fea0003800000 */
.L_x_166:
[----:B------:R-:W3:Y:S01]  /*5780*/  LDS.128 R4, [R4+0x150] ;  /* 0x0001500004047984 */ /* 0x000ee20000000c00 */
[----:B------:R-:W-:Y:S01]  /*5790*/  UISETP.GE.AND UP0, UPT, UR40, 0x1, UPT ;  /* 0x000000012800788c */ /* 0x000fe2000bf06270 */
[----:B------:R-:W-:Y:S01]  /*57a0*/  @!PT LDS RZ, [RZ] ;  /* 0x00000000fffff984 */ /* 0x000fe20000000800 */
[----:B------:R-:W-:Y:S01]  /*57b0*/  @!PT LDS RZ, [RZ] ;  /* 0x00000000fffff984 */ /* 0x000fe20000000800 */
[----:B------:R-:W-:Y:S01]  /*57c0*/  @!PT LDS RZ, [RZ] ;  /* 0x00000000fffff984 */ /* 0x000fe20000000800 */
[----:B------:R-:W-:Y:S01]  /*57d0*/  @!PT LDS RZ, [RZ] ;  /* 0x00000000fffff984 */ /* 0x000fe20000000800 */
[----:B------:R4:W-:Y:S06]  /*57e0*/  MEMBAR.ALL.CTA ;  /* 0x0000000000007992 */ /* 0x0009ec0000008000 */
[----:B----4-:R-:W4:Y:S01]  /*57f0*/  FENCE.VIEW.ASYNC.S ;  /* 0x00000000000073c6 */ /* 0x010f220000000000 */
[----:B---3--:R-:W-:Y:S11]  /*5800*/  LOP3.LUT P0, RZ, R6, 0x1, RZ, 0xc0, !PT ;  /* 0x0000000106ff7812 */ /* 0x008ff6000780c0ff */
[----:B------:R-:W-:Y:S02]  /*5810*/  @!UPT UIADD3 URZ, UPT, UPT, URZ, URZ, URZ ;  /* 0x000000fffffff290 */ /* 0x000fe4000fffe0ff */
[----:B----4-:R-:W-:Y:S01]  /*5820*/  VOTEU.ANY UP1, P0 ;  /* 0x0000000000ff7886 */ /* 0x010fe20000020100 */
[----:B------:R-:W-:Y:S01]  /*5830*/  PLOP3.LUT P0, PT, PT, PT, UP1, 0x80, 0x8 ;  /* 0x000000000008781c */ /* 0x000fe20003f0f018 */
[----:B------:R-:W-:Y:S11]  /*5840*/  UP2UR UR47, UPR, URZ, 0x2 ;  /* 0x00000002ff2f7883 */ /* 0x000ff60008000000 */
[----:B------:R-:W-:Y:S01]  /*5850*/  @!UPT UIADD3 URZ, UPT, UPT, URZ, URZ, URZ ;  /* 0x000000fffffff290 */ /* 0x000fe2000fffe0ff */
        /* <DEDUP_REMOVED lines=13> */
[----:B-1----:R-:W-:Y:S02]  /*5930*/  UIMAD.WIDE.U32 UR4, UR52, UR51, URZ ;  /* 0x00000033340472a5 */ /* 0x002fe4000f8e00ff */
[----:B------:R-:W-:Y:S02]  /*5940*/  UIMAD.WIDE.U32 UR6, UR53, UR48, URZ ;  /* 0x00000030350672a5 */ /* 0x000fe4000f8e00ff */
[----:B------:R-:W-:Y:S02]  /*5950*/  UISETP.NE.AND UP0, UPT, UR50, 0x1, UPT ;  /* 0x000000013200788c */ /* 0x000fe4000bf05270 */
[----:B------:R-:W-:Y:S02]  /*5960*/  UIMAD.WIDE.U32 UR8, UR37, UR51, URZ ;  /* 0x00000033250872a5 */ /* 0x000fe4000f8e00ff */
[----:B------:R-:W-:Y:S02]  /*5970*/  UIMAD.WIDE.U32 UR10, UR38, UR48, URZ ;  /* 0x00000030260a72a5 */ /* 0x000fe4000f8e00ff */
[----:B------:R-:W-:Y:S02]  /*5980*/  UISETP.NE.AND UP1, UPT, UR41, 0x1, UPT ;  /* 0x000000012900788c */ /* 0x000fe4000bf25270 */
[----:B------:R-:W-:Y:S01]  /*5990*/  UISETP.NE.AND UP2, UPT, UR40, 0x1, UPT ;  /* 0x000000012800788c */ /* 0x000fe2000bf45270 */
[----:B------:R-:W-:Y:S02]  /*59a0*/  UMOV UR4, UR5 ;  /* 0x0000000500047c82 */ /* 0x000fe40008000000 */
[----:B------:R-:W-:Y:S03]  /*59b0*/  USHF.R.U32.HI UR5, URZ, UR61, UR4 ;  /* 0x0000003dff057299 */ /* 0x000fe60008011604 */
[----:B------:R-:W-:Y:S02]  /*59c0*/  UMOV UR4, UR7 ;  /* 0x0000000700047c82 */ /* 0x000fe40008000000 */
[----:B------:R-:W-:Y:S02]  /*59d0*/  USHF.R.U32.HI UR7, URZ, UR49, UR4 ;  /* 0x00000031ff077299 */ /* 0x000fe40008011604 */
[----:B------:R-:W-:Y:S02]  /*59e0*/  USEL UR4, UR52, UR5, !UP0 ;  /* 0x0000000534047287 */ /* 0x000fe4000c000000 */
[----:B------:R-:W-:Y:S01]  /*59f0*/  USEL UR7, UR53, UR7, !UP1 ;  /* 0x0000000735077287 */ /* 0x000fe2000c800000 */
[----:B------:R-:W-:Y:S01]  /*5a00*/  UMOV UR5, UR9 ;  /* 0x0000000900057c82 */ /* 0x000fe20008000000 */
[----:B------:R-:W-:Y:S02]  /*5a10*/  UIMAD.WIDE.U32 UR8, UR4, UR42, URZ ;  /* 0x0000002a040872a5 */ /* 0x000fe4000f8e00ff */
[----:B------:R-:W-:Y:S03]  /*5a20*/  USHF.R.U32.HI UR6, URZ, UR61, UR5 ;  /* 0x0000003dff067299 */ /* 0x000fe60008011605 */
[----:B------:R-:W-:Y:S01]  /*5a30*/  UMOV UR5, UR11 ;  /* 0x0000000b00057c82 */ /* 0x000fe20008000000 */
[----:B------:R-:W-:Y:S02]  /*5a40*/  UIMAD.WIDE.U32 UR10, UR7, UR42, URZ ;  /* 0x0000002a070a72a5 */ /* 0x000fe4000f8e00ff */
[----:B------:R-:W-:Y:S02]  /*5a50*/  USHF.R.U32.HI UR12, URZ, UR49, UR5 ;  /* 0x00000031ff0c7299 */ /* 0x000fe40008011605 */
[----:B------:R-:W-:Y:S01]  /*5a60*/  USEL UR6, UR37, UR6, !UP0 ;  /* 0x0000000625067287 */ /* 0x000fe2000c000000 */
[----:B------:R-:W-:Y:S02]  /*5a70*/  UMOV UR5, UR9 ;  /* 0x0000000900057c82 */ /* 0x000fe40008000000 */
[----:B------:R-:W-:Y:S01]  /*5a80*/  UMOV UR10, UR11 ;  /* 0x0000000b000a7c82 */ /* 0x000fe20008000000 */
[----:B------:R-:W-:Y:S02]  /*5a90*/  @UP2 USHF.R.U32.HI UR4, URZ, UR43, UR5 ;  /* 0x0000002bff042299 */ /* 0x000fe40008011605 */
[----:B------:R-:W-:Y:S02]  /*5aa0*/  @UP2 USHF.R.U32.HI UR7, URZ, UR43, UR10 ;  /* 0x0000002bff072299 */ /* 0x000fe4000801160a */
[----:B------:R-:W-:Y:S02]  /*5ab0*/  UIMAD UR4, UR40, UR4, URZ ;  /* 0x00000004280472a4 */ /* 0x000fe4000f8e02ff */
[----:B------:R-:W-:Y:S02]  /*5ac0*/  UIMAD.WIDE.U32 UR10, UR6, UR42, URZ ;  /* 0x0000002a060a72a5 */ /* 0x000fe4000f8e00ff */
[----:B------:R-:W-:Y:S02]  /*5ad0*/  USEL UR5, UR38, UR12, !UP1 ;  /* 0x0000000c26057287 */ /* 0x000fe4000c800000 */
[----:B------:R-:W-:Y:S02]  /*5ae0*/  UIMAD UR8, UR40, UR7, URZ ;  /* 0x00000007280872a4 */ /* 0x000fe4000f8e02ff */
[----:B------:R-:W-:Y:S03]  /*5af0*/  UISETP.GE.AND UP0, UPT, UR6, UR4, UPT ;  /* 0x000000040600728c */ /* 0x000fe6000bf06270 */
[----:B------:R-:W-:Y:S01]  /*5b00*/  UMOV UR4, UR11 ;  /* 0x0000000b00047c82 */ /* 0x000fe20008000000 */
[----:B------:R-:W-:Y:S02]  /*5b10*/  UISETP.GE.OR UP0, UPT, UR5, UR8, UP0 ;  /* 0x000000080500728c */ /* 0x000fe40008706670 */
[----:B------:R-:W-:Y:S02]  /*5b20*/  USHF.R.U32.HI UR4, URZ, UR43, UR4 ;  /* 0x0000002bff047299 */ /* 0x000fe40008011604 */
[----:B------:R-:W-:Y:S02]  /*5b30*/  UIMAD.WIDE.U32 UR8, UR5, UR42, URZ ;  /* 0x0000002a050872a5 */ /* 0x000fe4000f8e00ff */
[----:B------:R-:W-:Y:S02]  /*5b40*/  USEL UR11, UR6, UR4, !UP2 ;  /* 0x00000004060b7287 */ /* 0x000fe4000d000000 */
[----:B------:R-:W-:Y:S02]  /*5b50*/  UIADD3 UR8, UPT, UPT, -UR5, URZ, URZ ;  /* 0x000000ff05087290 */ /* 0x000fe4000fffe1ff */
[----:B------:R-:W-:Y:S01]  /*5b60*/  UIADD3 UR10, UPT, UPT, -UR11, URZ, URZ ;  /* 0x000000ff0b0a7290 */ /* 0x000fe2000fffe1ff */
[----:B------:R-:W-:Y:S01]  /*5b70*/  @!UP0 UMOV UR4, UR9 ;  /* 0x0000000900048c82 */ /* 0x000fe20008000000 */
[----:B------:R-:W-:Y:S02]  /*5b80*/  UIADD3 UR9, UPT, UPT, -UR6, URZ, URZ ;  /* 0x000000ff06097290 */ /* 0x000fe4000fffe1ff */
[----:B------:R-:W-:Y:S02]  /*5b90*/  @!UP0 USHF.R.U32.HI UR4, URZ, UR43, UR4 ;  /* 0x0000002bff048299 */ /* 0x000fe40008011604 */
[----:B------:R-:W-:Y:S02]  /*5ba0*/  UIMAD UR10, UR40, UR10, UR6 ;  /* 0x0000000a280a72a4 */ /* 0x000fe4000f8e0206 */
[----:B------:R-:W-:Y:S04]  /*5bb0*/  @!UP0 USEL UR4, UR5, UR4, !UP2 ;  /* 0x0000000405048287 */ /* 0x000fe8000d000000 */
[----:B------:R-:W-:Y:S02]  /*5bc0*/  @!UP0 UIMAD UR10, UR7, UR10, UR4 ;  /* 0x0000000a070a82a4 */ /* 0x000fe4000f8e0204 */
[----:B------:R-:W-:Y:S02]  /*5bd0*/  @!UP0 UIADD3 UR11, UPT, UPT, UR11, -UR4, URZ ;  /* 0x800000040b0b8290 */ /* 0x000fe4000fffe0ff */
[----:B------:R-:W-:Y:S02]  /*5be0*/  UIMAD UR7, UR41, UR8, UR38 ;  /* 0x00000008290772a4 */ /* 0x000fe4000f8e0226 */
[----:B------:R-:W-:Y:S02]  /*5bf0*/  @!UP0 UIMAD UR6, UR11, UR40, UR5 ;  /* 0x000000280b0682a4 */ /* 0x000fe4000f8e0205 */
[----:B------:R-:W-:Y:S01]  /*5c00*/  UIMAD UR4, UR50, UR9, UR37 ;  /* 0x00000009320472a4 */ /* 0x000fe2000f8e0225 */
[----:B------:R-:W-:Y:S02]  /*5c10*/  @!UP0 UMOV UR5, UR10 ;  /* 0x0000000a00058c82 */ /* 0x000fe40008000000 */
[----:B------:R-:W-:Y:S02]  /*5c20*/  UIMAD UR38, UR5, UR41, UR7 ;  /* 0x00000029052672a4 */ /* 0x000fe4000f8e0207 */
[----:B------:R-:W-:Y:S11]  /*5c30*/  UIMAD UR37, UR6, UR50, UR4 ;  /* 0x00000032062572a4 */ /* 0x000ff6000f8e0204 */
[----:B------:R-:W-:Y:S01]  /*5c40*/  @!UPT UIADD3 URZ, UPT, UPT, URZ, URZ, URZ ;  /* 0x000000fffffff290 */ /* 0x000fe2000fffe0ff */
.L_x_103:
[----:B-1----:R-:W-:Y:S01]  /*5c50*/  UISETP.NE.AND UP0, UPT, UR39, 0x1, UPT ;  /* 0x000000012700788c */ /* 0x002fe2000bf05270 */
[----:B------:R-:W-:Y:S10]  /*5c60*/  IADD3 R144, PT, PT, R144, 0x1, RZ ;  /* 0x0000000190907810 */ /* 0x000ff40007ffe0ff */
[----:B------:R-:W1:Y:S01]  /*5c70*/  @!UP0 LDCU.128 UR12, c[0x0][0xb10] ;  /* 0x00016200ff0c87ac */ /* 0x000e620008000c00 */
[----:B------:R-:W3:Y:S01]  /*5c80*/  @!UP0 LDCU UR5, c[0x0][0xb0c] ;  /* 0x00016180ff0587ac */ /* 0x000ee20008000800 */
[----:B------:R-:W4:Y:S01]  /*5c90*/  @!UP0 LDCU UR10, c[0x0][0xb20] ;  /* 0x00016400ff0a87ac */ /* 0x000f220008000800 */
[----:B-1----:R-:W-:Y:S02]  /*5ca0*/  UIMAD.WIDE.U32 UR8, UR38, UR12, URZ ;  /* 0x0000000c260872a5 */ /* 0x002fe4000f8e00ff */
[----:B------:R-:W-:Y:S02]  /*5cb0*/  UIMAD.WIDE.U32 UR6, UR37, UR15, URZ ;  /* 0x0000000f250672a5 */ /* 0x000fe4000f8e00ff */
[----:B------:R-:W-:Y:S03]  /*5cc0*/  @!UP0 UISETP.NE.AND UP1, UPT, UR14, 0x1, UPT ;  /* 0x000000010e00888c */ /* 0x000fe6000bf25270 */
[----:B------:R-:W-:Y:S01]  /*5cd0*/  @!UP0 UMOV UR4, UR9 ;  /* 0x0000000900048c82 */ /* 0x000fe20008000000 */
[----:B---3--:R-:W-:Y:S02]  /*5ce0*/  @!UP0 UISETP.NE.AND UP2, UPT, UR5, 0x1, UPT ;  /* 0x000000010500888c */ /* 0x008fe4000bf45270 */
[----:B------:R-:W-:Y:S01]  /*5cf0*/  @!UP0 USHF.R.U32.HI UR4, URZ, UR13, UR4 ;  /* 0x0000000dff048299 */ /* 0x000fe20008011604 */
[----:B------:R-:W-:Y:S02]  /*5d00*/  @!UP0 UMOV UR6, UR7 ;  /* 0x0000000700068c82 */ /* 0x000fe40008000000 */
[----:B----4-:R-:W-:Y:S02]  /*5d10*/  @!UP0 USHF.R.U32.HI UR6, URZ, UR10, UR6 ;  /* 0x0000000aff068299 */ /* 0x010fe40008011606 */
[----:B------:R-:W-:Y:S02]  /*5d20*/  @!UP0 USEL UR7, UR38, UR4, !UP2 ;  /* 0x0000000426078287 */ /* 0x000fe4000d000000 */
[----:B------:R-:W-:Y:S04]  /*5d30*/  @!UP0 USEL UR6, UR37, UR6, !UP1 ;  /* 0x0000000625068287 */ /* 0x000fe8000c800000 */
[----:B------:R-:W-:Y:S02]  /*5d40*/  @!UP0 UIADD3 UR4, UPT, UPT, -UR7, UR6, URZ ;  /* 0x0000000607048290 */ /* 0x000fe4000fffe1ff */
[----:B------:R-:W-:Y:S02]  /*5d50*/  @!UP0 UIADD3 UR6, UPT, UPT, UR7, -UR6, URZ ;  /* 0x8000000607068290 */ /* 0x000fe4000fffe0ff */
[----:B------:R-:W-:Y:S02]  /*5d60*/  @!UP0 UIMAD UR38, UR4, UR5, UR38 ;  /* 0x00000005042682a4 */ /* 0x000fe4000f8e0226 */
[----:B------:R-:W-:Y:S02]  /*5d70*/  @!UP0 UIMAD UR37, UR6, UR14, UR37 ;  /* 0x0000000e062582a4 */ /* 0x000fe4000f8e0225 */
[----:B------:R-:W-:Y:S09]  /*5d80*/  ULOP3.LUT UP0, URZ, UR59, 0x1b0, URZ, 0xc0, !UPT ;  /* 0x000001b03bff7892 */ /* 0x000ff2000f80c0ff */
[----:B------:R-:W-:Y:S05]  /*5d90*/  BRA.U !UP0, `(.L_x_104) ;  /* 0x0000000108407547 */ /* 0x000fea000b800000 */
[----:B------:R-:W1:Y:S01]  /*5da0*/  LDCU.64 UR8, c[0x4][0x80] ;  /* 0x01001000ff0877ac */ /* 0x000e620008000a00 */
[----:B------:R-:W-:Y:S01]  /*5db0*/  MOV R3, 0x0 ;  /* 0x0000000000037802 */ /* 0x000fe20000000f00 */
[----:B------:R-:W-:Y:S02]  /*5dc0*/  HFMA2 R12, -RZ, RZ, 0, 5.9604644775390625e-08 ;  /* 0x00000001ff0c7431 */ /* 0x000fe400000001ff */
[----:B------:R-:W-:Y:S02]  /*5dd0*/  IMAD.MOV.U32 R8, RZ, RZ, 0x70 ;  /* 0x00000070ff087424 */ /* 0x000fe400078e00ff */
[----:B------:R-:W-:Y:S01]  /*5de0*/  IMAD.MOV.U32 R13, RZ, RZ, RZ ;  /* 0x000000ffff0d7224 */ /* 0x000fe200078e00ff */
[----:B------:R-:W3:Y:S01]  /*5df0*/  LDCU.64 UR6, c[0x4][0x88] ;  /* 0x01001100ff0677ac */ /* 0x000ee20008000a00 */
[----:B------:R-:W4:Y:S01]  /*5e00*/  LDC.64 R2, c[0x4][R3] ;  /* 0x0100000003027b82 */ /* 0x000f220000000a00 */
[----:B------:R-:W2:Y:S01]  /*5e10*/  LDCU.64 UR4, c[0x4][0x8] ;  /* 0x01000100ff0477ac */ /* 0x000ea20008000a00 */
[----:B-1----:R-:W-:Y:S01]  /*5e20*/  MOV R5, UR9 ;  /* 0x0000000900057c02 */ /* 0x002fe20008000f00 */
[----:B------:R-:W-:Y:S01]  /*5e30*/  IMAD.U32 R4, RZ, RZ, UR8 ;  /* 0x00000008ff047e24 */ /* 0x000fe2000f8e00ff */
[----:B---3--:R-:W-:Y:S01]  /*5e40*/  MOV R7, UR7 ;  /* 0x0000000700077c02 */ /* 0x008fe20008000f00 */
[----:B------:R-:W-:Y:S01]  /*5e50*/  IMAD.U32 R6, RZ, RZ, UR6 ;  /* 0x00000006ff067e24 */ /* 0x000fe2000f8e00ff */
[----:B--2---:R-:W-:Y:S01]  /*5e60*/  MOV R11, UR5 ;  /* 0x00000005000b7c02 */ /* 0x004fe20008000f00 */
[----:B------:R-:W-:Y:S02]  /*5e70*/  IMAD.U32 R10, RZ, RZ, UR4 ;  /* 0x00000004ff0a7e24 */ /* 0x000fe4000f8e00ff */
[----:B------:R-:W-:Y:S07]  /*5e80*/  LEPC R20, `(.L_x_104) ;  /* 0x000000001014794e */ /* 0x000fee0000000000 */
[----:B----45:R-:W-:Y:S05]  /*5e90*/  CALL.ABS.NOINC R2 ;  /* 0x0000000002007343 */ /* 0x030fea0003c00000 */
.L_x_104:
[----:B------:R-:W-:Y:S01]  /*5ea0*/  LOP3.LUT P0, RZ, R151, 0x1b0, RZ, 0xc0, !PT ;  /* 0x000001b097ff7812 */ /* 0x000fe2000780c0ff */
[----:B------:R-:W-:Y:S11]  /*5eb0*/  BSSY.RECONVERGENT B6, `(.L_x_105) ;  /* 0x0000013000067945 */ /* 0x000ff60003800200 */
[----:B------:R-:W-:Y:S01]  /*5ec0*/  @!UPT UIADD3 URZ, UPT, UPT, URZ, URZ, URZ ;  /* 0x000000fffffff290 */ /* 0x000fe2000fffe0ff */
[----:B------:R-:W-:Y:S05]  /*5ed0*/  @!P0 BRA `(.L_x_106) ;  /* 0x0000000000408947 */ /* 0x000fea0003800000 */
        /* <DEDUP_REMOVED lines=16> */
.L_x_106:
[----:B------:R-:W-:Y:S05]  /*5fe0*/  BSYNC.RECONVERGENT B6 ;  /* 0x0000000000067941 */ /* 0x000fea0003800200 */
.L_x_105:
[----:B------:R-:W-:Y:S01]  /*5ff0*/  ISETP.NE.U32.AND P3, PT, R138, RZ, PT ;  /* 0x000000ff8a00720c */ /* 0x000fe20003f65070 */
[----:B------:R-:W-:Y:S01]  /*6000*/  UISETP.NE.AND UP1, UPT, UR60, URZ, UPT ;  /* 0x000000ff3c00728c */ /* 0x000fe2000bf25270 */
[----:B------:R-:W-:Y:S02]  /*6010*/  ISETP.NE.U32.AND P4, PT, R134, RZ, PT ;  /* 0x000000ff8600720c */ /* 0x000fe40003f85070 */
[----:B------:R-:W-:Y:S02]  /*6020*/  ISETP.NE.AND.EX P3, PT, R139, RZ, PT, P3 ;  /* 0x000000ff8b00720c */ /* 0x000fe40003f65330 */
[----:B------:R-:W-:Y:S02]  /*6030*/  PLOP3.LUT P1, PT, PT, PT, PT, 0x8, 0x80 ;  /* 0x000000000080781c */ /* 0x000fe40003f2e170 */
[----:B------:R-:W-:Y:S02]  /*6040*/  PLOP3.LUT P0, PT, PT, PT, UP1, 0x80, 0x8 ;  /* 0x000000000008781c */ /* 0x000fe40003f0f018 */
[----:B------:R-:W-:Y:S02]  /*6050*/  ISETP.NE.AND.EX P4, PT, R135, RZ, PT, P4 ;  /* 0x000000ff8700720c */ /* 0x000fe40003f85340 */
[----:B------:R-:W1:Y:S09]  /*6060*/  @UP1 LDCU.64 UR4, c[0x0][0x888] ;  /* 0x00011100ff0417ac */ /* 0x000e720008000a00 */
[----:B------:R-:W-:Y:S01]  /*6070*/  @P0 PLOP3.LUT P1, PT, P3, PT, PT, 0x80, 0x8 ;  /* 0x000000000008081c */ /* 0x000fe20001f2f070 */
[----:B-1----:R-:W-:Y:S04]  /*6080*/  @UP1 UISETP.NE.U32.AND UP0, UPT, UR4, URZ, UPT ;  /* 0x000000ff0400128c */ /* 0x002fe8000bf05070 */
[----:B------:R-:W-:Y:S04]  /*6090*/  @UP1 UISETP.NE.AND.EX UP0, UPT, UR5, URZ, UPT, UP0 ;  /* 0x000000ff0500128c */ /* 0x000fe8000bf05300 */
[----:B------:R-:W-:Y:S01]  /*60a0*/  @UP1 USEL UR4, URZ, 0xffffffff, UP0 ;  /* 0xffffffffff041887 */ /* 0x000fe20008000000 */
[----:B------:R-:W-:Y:S11]  /*60b0*/  @!P3 BRA `(.L_x_107) ;  /* 0x000000000030b947 */ /* 0x000ff60003800000 */
[----:B------:R-:W-:Y:S01]  /*60c0*/  ISETP.NE.U32.AND P2, PT, R136, RZ, PT ;  /* 0x000000ff8800720c */ /* 0x000fe20003f45070 */
[----:B------:R-:W1:Y:S01]  /*60d0*/  LDCU.64 UR6, c[0x0][0x358] ;  /* 0x00006b00ff0677ac */ /* 0x000e620008000a00 */
[----:B------:R-:W-:Y:S02]  /*60e0*/  IMAD.MOV.U32 R141, RZ, RZ, 0x1 ;  /* 0x00000001ff8d7424 */ /* 0x000fe400078e00ff */
[----:B------:R-:W-:Y:S11]  /*60f0*/  ISETP.NE.AND.EX P2, PT, R137, RZ, PT, P2 ;  /* 0x000000ff8900720c */ /* 0x000ff60003f45320 */
[----:B------:R-:W-:Y:S02]  /*6100*/  @!UPT UIADD3 URZ, UPT, UPT, URZ, URZ, URZ ;  /* 0x000000fffffff290 */ /* 0x000fe4000fffe0ff */
[----:B------:R-:W3:Y:S01]  /*6110*/  @P2 LDC.64 R2, c[0x0][0x888] ;  /* 0x00022200ff022b82 */ /* 0x000ee20000000a00 */
[----:B--2---:R-:W-:Y:S04]  /*6120*/  @P2 IMAD R0, R138, UR36, RZ ;  /* 0x000000248a002c24 */ /* 0x004fe8000f8e02ff */
[----:B---3--:R-:W-:Y:S04]  /*6130*/  @P2 IMAD.WIDE R2, R0, 0x4, R2 ;  /* 0x0000000400022825 */ /* 0x008fe800078e0202 */
[----:B------:R-:W-:Y:S01]  /*6140*/  HFMA2 R0, -RZ, RZ, 0, 5.9604644775390625e-08 ;  /* 0x00000001ff007431 */ /* 0x000fe200000001ff */
[----:B-1---5:R1:W5:Y:S04]  /*6150*/  @P2 LDG.E R71, desc[UR6][R2.64] ;  /* 0x0000000602472981 */ /* 0x022368000c1e1900 */
[----:B------:R-:W-:Y:S01]  /*6160*/  @!P2 PRMT R141, R0, 0x7610, R141 ;  /* 0x00007610008da816 */ /* 0x000fe2000000008d */
[----:B-1----:R-:W3:Y:S06]  /*6170*/  @!P2 LDC R71, c[0x0][0x880] ;  /* 0x00022000ff47ab82 */ /* 0x002eec0000000800 */
.L_x_107:
[----:B------:R-:W-:Y:S05]  /*6180*/  @!P4 BRA `(.L_x_108) ;  /* 0x000000000024c947 */ /* 0x000fea0003800000 */
[----:B------:R-:W-:Y:S01]  /*6190*/  ISETP.NE.U32.AND P2, PT, R132, RZ, PT ;  /* 0x000000ff8400720c */ /* 0x000fe20003f45070 */
[----:B------:R-:W1:Y:S03]  /*61a0*/  LDCU.64 UR6, c[0x0][0x358] ;  /* 0x00006b00ff0677ac */ /* 0x000e660008000a00 */
[----:B------:R-:W-:Y:S11]  /*61b0*/  ISETP.NE.AND.EX P2, PT, R133, RZ, PT, P2 ;  /* 0x000000ff8500720c */ /* 0x000ff60003f45320 */
[----:B------:R-:W-:Y:S02]  /*61c0*/  @!UPT UIADD3 URZ, UPT, UPT, URZ, URZ, URZ ;  /* 0x000000fffffff290 */ /* 0x000fe4000fffe0ff */
[----:B------:R-:W4:Y:S01]  /*61d0*/  @P2 LDC.64 R2, c[0x0][0x8a8] ;  /* 0x00022a00ff022b82 */ /* 0x000f220000000a00 */
[----:B--2---:R-:W-:Y:S04]  /*61e0*/  @P2 IMAD R0, R134, UR36, RZ ;  /* 0x0000002486002c24 */ /* 0x004fe8000f8e02ff */
[----:B----4-:R-:W-:Y:S05]  /*61f0*/  @P2 IMAD.WIDE R2, R0, 0x4, R2 ;  /* 0x0000000400022825 */ /* 0x010fea00078e0202 */
[----:B-1---5:R1:W5:Y:S02]  /*6200*/  @P2 LDG.E R70, desc[UR6][R2.64] ;  /* 0x0000000602462981 */ /* 0x022364000c1e1900 */
[----:B-1----:R-:W4:Y:S02]  /*6210*/  @!P2 LDC R70, c[0x0][0x8a0] ;  /* 0x00022800ff46ab82 */ /* 0x002f240000000800 */
.L_x_108:
[----:B---3-5:R-:W-:Y:S01]  /*6220*/  @P0 FSETP.NEU.AND P4, PT, R71, RZ, PT ;  /* 0x000000ff4700020b */ /* 0x028fe20003f8d000 */
[----:B--2---:R-:W-:Y:S01]  /*6230*/  IMAD.U32 R0, RZ, RZ, UR4 ;  /* 0x00000004ff007e24 */ /* 0x004fe2000f8e00ff */
[----:B------:R-:W-:Y:S01]  /*6240*/  @P0 LOP3.LUT P2, RZ, R141, 0xff, RZ, 0xc0, !PT ;  /* 0x000000ff8dff0812 */ /* 0x000fe2000784c0ff */
[----:B------:R-:W-:Y:S01]  /*6250*/  BSSY B1, `(.L_x_109) ;  /* 0x000003e000017945 */ /* 0x000fe20003800000 */
[----:B------:R-:W-:Y:S02]  /*6260*/  @P0 SEL R2, RZ, 0xffffffff, P4 ;  /* 0xffffffffff020807 */ /* 0x000fe40002000000 */
[----:B------:R-:W-:Y:S02]  /*6270*/  CS2R R18, SRZ ;  /* 0x0000000000127805 */ /* 0x000fe4000001ff00 */
[----:B------:R-:W-:Y:S02]  /*6280*/  LEA R143, R68, UR44, 0x3 ;  /* 0x0000002c448f7c11 */ /* 0x000fe4000f8e18ff */
[----:B------:R-:W-:Y:S02]  /*6290*/  CS2R R16, SRZ ;  /* 0x0000000000107805 */ /* 0x000fe4000001ff00 */
[----:B------:R-:W-:Y:S02]  /*62a0*/  @P1 SEL R2, R0, R2, !P2 ;  /* 0x0000000200021207 */ /* 0x000fe40005000000 */
[----:B------:R-:W-:Y:S02]  /*62b0*/  CS2R R26, SRZ ;  /* 0x00000000001a7805 */ /* 0x000fe4000001ff00 */
[----:B------:R-:W-:Y:S02]  /*62c0*/  SHF.L.U32 R4, R147, 0x1f, RZ ;  /* 0x0000001f93047819 */ /* 0x000fe400000006ff */
[----:B------:R-:W-:Y:S02]  /*62d0*/  CS2R R24, SRZ ;  /* 0x0000000000187805 */ /* 0x000fe4000001ff00 */
[----:B------:R-:W-:Y:S02]  /*62e0*/  @P0 LOP3.LUT R2, R2, 0x1, RZ, 0xc0, !PT ;  /* 0x0000000102020812 */ /* 0x000fe400078ec0ff */
[----:B------:R-:W-:Y:S02]  /*62f0*/  CS2R R30, SRZ ;  /* 0x00000000001e7805 */ /* 0x000fe4000001ff00 */
[----:B------:R-:W-:Y:S02]  /*6300*/  PLOP3.LUT P5, PT, PT, PT, PT, 0x8, 0x80 ;  /* 0x000000000080781c */ /* 0x000fe40003fae170 */
[----:B------:R-:W-:Y:S02]  /*6310*/  CS2R R28, SRZ ;  /* 0x00000000001c7805 */ /* 0x000fe4000001ff00 */
[----:B------:R-:W-:Y:S01]  /*6320*/  ISETP.NE.U32.OR P1, PT, R2, 0x1, !P0 ;  /* 0x000000010200780c */ /* 0x000fe20004725470 */
[----:B------:R-:W-:Y:S01]  /*6330*/  IMAD R2, R68, 0x40, R69 ;  /* 0x0000004044027824 */ /* 0x000fe200078e0245 */
[----:B------:R-:W-:Y:S02]  /*6340*/  CS2R R34, SRZ ;  /* 0x0000000000227805 */ /* 0x000fe4000001ff00 */
[----:B------:R-:W-:Y:S09]  /*6350*/  CS2R R32, SRZ ;  /* 0x0000000000207805 */ /* 0x000ff2000001ff00 */
[----:B------:R-:W-:Y:S04]  /*6360*/  @P1 SHF.L.U32 R0, R145, 0x1f, RZ ;  /* 0x0000001f91001819 */ /* 0x000fe800000006ff */
[----:B------:R-:W1:Y:S01]  /*6370*/  @P1 SYNCS.PHASECHK.TRANS64.TRYWAIT P0, [UR44+0xa0], R0 ;  /* 0x0000a000ff0015a7 */ /* 0x000e62000800112c */
[----:B------:R2:W3:Y:S01]  /*6380*/  SYNCS.PHASECHK.TRANS64.TRYWAIT P4, [R143+URZ+0xe0], R4 ;  /* 0x0000e0048f0075a7 */ /* 0x0004e200080811ff */
[----:B-1----:R-:W-:Y:S01]  /*6390*/  @P1 PLOP3.LUT P5, PT, P0, PT, PT, 0x8, 0x80 ;  /* 0x000000000080181c */ /* 0x002fe200007ae170 */
[----:B------:R-:W-:Y:S01]  /*63a0*/  @!UPT UIADD3 URZ, UPT, UPT, URZ, URZ, URZ ;  /* 0x000000fffffff290 */ /* 0x000fe2000fffe0ff */
[----:B--23--:R-:W-:Y:S11]  /*63b0*/  @!P1 BRA `(.L_x_110) ;  /* 0x00000000009c9947 */ /* 0x00cff60003800000 */
[----:B------:R-:W-:Y:S01]  /*63c0*/  ISETP.NE.U32.AND P0, PT, RZ, UR56, PT ;  /* 0x00000038ff007c0c */ /* 0x000fe2000bf05070 */
[----:B------:R-:W-:Y:S01]  /*63d0*/  BSSY B0, `(.L_x_111) ;  /* 0x0000016000007945 */ /* 0x000fe20003800000 */
[----:B------:R-:W-:Y:S02]  /*63e0*/  FSETP.NEU.AND P2, PT, R71, RZ, PT ;  /* 0x000000ff4700720b */ /* 0x000fe40003f4d000 */
[----:B------:R-:W-:Y:S02]  /*63f0*/  CS2R R34, SRZ ;  /* 0x0000000000227805 */ /* 0x000fe4000001ff00 */
[----:B------:R-:W-:Y:S02]  /*6400*/  ISETP.NE.AND.EX P0, PT, RZ, UR57, PT, P0 ;  /* 0x00000039ff007c0c */ /* 0x000fe4000bf05300 */
[----:B------:R-:W-:Y:S02]  /*6410*/  CS2R R32, SRZ ;  /* 0x0000000000207805 */ /* 0x000fe4000001ff00 */
[----:B------:R-:W-:Y:S02]  /*6420*/  LOP3.LUT P1, RZ, R141, 0xff, RZ, 0xc0, !PT ;  /* 0x000000ff8dff7812 */ /* 0x000fe4000782c0ff */
[----:B------:R-:W-:Y:S02]  /*6430*/  CS2R R30, SRZ ;  /* 0x00000000001e7805 */ /* 0x000fe4000001ff00 */
[----:B------:R-:W-:Y:S02]  /*6440*/  SEL R0, RZ, 0xffffffff, P2 ;  /* 0xffffffffff007807 */ /* 0x000fe40001000000 */
[----:B------:R-:W-:Y:S02]  /*6450*/  CS2R R28, SRZ ;  /* 0x00000000001c7805 */ /* 0x000fe4000001ff00 */
[----:B------:R-:W-:Y:S02]  /*6460*/  SEL R3, RZ, 0xffffffff, P0 ;  /* 0xffffffffff037807 */ /* 0x000fe40000000000 */
[----:B------:R-:W-:Y:S02]  /*6470*/  CS2R R26, SRZ ;  /* 0x00000000001a7805 */ /* 0x000fe4000001ff00 */
[----:B------:R-:W-:Y:S02]  /*6480*/  CS2R R24, SRZ ;  /* 0x0000000000187805 */ /* 0x000fe4000001ff00 */
[----:B------:R-:W-:Y:S02]  /*6490*/  CS2R R18, SRZ ;  /* 0x0000000000127805 */ /* 0x000fe4000001ff00 */
[----:B------:R-:W-:Y:S02]  /*64a0*/  @P3 SEL R0, R3, R0, !P1 ;  /* 0x0000000003003207 */ /* 0x000fe40004800000 */
[----:B------:R-:W-:Y:S02]  /*64b0*/  CS2R R16, SRZ ;  /* 0x0000000000107805 */ /* 0x000fe4000001ff00 */
[----:B------:R-:W-:Y:S04]  /*64c0*/  LOP3.LUT R0, R0, 0x1, RZ, 0xc0, !PT ;  /* 0x0000000100007812 */ /* 0x000fe800078ec0ff */
[----:B------:R-:W-:Y:S01]  /*64d0*/  ISETP.NE.U32.AND P0, PT, R0, 0x1, PT ;  /* 0x000000010000780c */ /* 0x000fe20003f05070 */
[----:B------:R-:W-:Y:S01]  /*64e0*/  @!UPT UIADD3 URZ, UPT, UPT, URZ, URZ, URZ ;  /* 0x000000fffffff290 */ /* 0x000fe2000fffe0ff */
[----:B------:R-:W-:Y:S11]  /*64f0*/  @!P5 BRA `(.L_x_112) ;  /* 0x00000000000cd947 */ /* 0x000ff60003800000 */
[----:B------:R-:W-:Y:S04]  /*6500*/  SHF.L.U32 R3, R145, 0x1f, RZ ;  /* 0x0000001f91037819 */ /* 0x000fe800000006ff */
[----:B------:R-:W1:Y:S02]  /*6510*/  SYNCS.PHASECHK.TRANS64.TRYWAIT P1, [UR44+0xa0], R3 ;  /* 0x0000a003ff0075a7 */ /* 0x000e64000802112c */
[----:B-1----:R-:W-:Y:S05]  /*6520*/  @!P1 BRA `(.L_x_113) ;  /* 0x0000002000409947 */ /* 0x002fea0003800000 */
.L_x_112:
[----:B------:R-:W-:Y:S05]  /*6530*/  BSYNC B0 ;  /* 0x0000000000007941 */ /* 0x000fea0003800000 */
.L_x_111:
[----:B------:R2:W3:Y:S01]  /*6540*/  @P0 LDS.128 R32, [R140+UR44+0x200] ;  /* 0x0002002c8c200984 */ /* 0x0004e20008000c00 */
[----:B------:R-:W5:Y:S01]  /*6550*/  S2UR UR5, SR_CgaCtaId ;  /* 0x00000000000579c3 */ /* 0x000f620000008800 */
[----:B------:R-:W-:Y:S01]  /*6560*/  UIADD3 UR4, UPT, UPT, UR44, 0xa8, URZ ;  /* 0x000000a82c047890 */ /* 0x000fe2000fffe0ff */
[----:B------:R-:W-:Y:S01]  /*6570*/  LOP3.LUT R145, R145, 0x1, RZ, 0x3c, !PT ;  /* 0x0000000191917812 */ /* 0x000fe200078e3cff */
[----:B------:R2:W1:Y:S04]  /*6580*/  @P0 LDS.128 R28, [R150+0x10] ;  /* 0x00001000961c0984 */ /* 0x0004680000000c00 */
[----:B------:R2:W1:Y:S04]  /*6590*/  @P0 LDS.128 R24, [R149+0x20] ;  /* 0x0000200095180984 */ /* 0x0004680000000c00 */
[----:B------:R2:W1:Y:S01]  /*65a0*/  @P0 LDS.128 R16, [R148+0x30] ;  /* 0x0000300094100984 */ /* 0x0004620000000c00 */
[----:B------:R-:W-:Y:S01]  /*65b0*/  @!PT LDS RZ, [RZ] ;  /* 0x00000000fffff984 */ /* 0x000fe20000000800 */
[----:B------:R-:W-:Y:S01]  /*65c0*/  @!PT LDS RZ, [RZ] ;  /* 0x00000000fffff984 */ /* 0x000fe20000000800 */
[----:B------:R-:W-:Y:S01]  /*65d0*/  @!PT LDS RZ, [RZ] ;  /* 0x00000000fffff984 */ /* 0x000fe20000000800 */
[----:B------:R-:W-:Y:S01]  /*65e0*/  @!PT LDS RZ, [RZ] ;  /* 0x00000000fffff984 */ /* 0x000fe20000000800 */
[----:B------:R4:W-:Y:S06]  /*65f0*/  MEMBAR.ALL.CTA ;  /* 0x0000000000007992 */ /* 0x0009ec0000008000 */
[----:B----4-:R-:W4:Y:S01]  /*6600*/  FENCE.VIEW.ASYNC.S ;  /* 0x00000000000073c6 */ /* 0x010f220000000000 */
[----:B-----5:R-:W-:Y:S09]  /*6610*/  UPRMT UR4, UR5, 0x654, UR4 ;  /* 0x0000065405047896 */ /* 0x020ff20008000004 */
[----:B----4-:R-:W-:Y:S03]  /*6620*/  SYNCS.ARRIVE.TRANS64.RED.A1T0 RZ, [UR4], RZ ;  /* 0x000000ffffff79a7 */ /* 0x010fe60008100404 */
.L_x_110:
[----:B------:R-:W-:Y:S05]  /*6630*/  BSYNC B1 ;  /* 0x0000000000017941 */ /* 0x000fea0003800000 */
.L_x_109:
[----:B-1----:R-:W-:Y:S04]  /*6640*/  SHF.R.U32.HI R0, RZ, 0x15, R2 ;  /* 0x00000015ff007819 */ /* 0x002fe80000011602 */
[----:B------:R-:W-:Y:S01]  /*6650*/  LOP3.LUT P0, RZ, R0, 0x3, R142, 0x48, !PT ;  /* 0x0000000300ff7812 */ /* 0x000fe2000780488e */
[----:B------:R-:W-:Y:S01]  /*6660*/  @!UPT UIADD3 URZ, UPT, UPT, URZ, URZ, URZ ;  /* 0x000000fffffff290 */ /* 0x000fe2000fffe0ff */
[----:B------:R-:W-:Y:S11]  /*6670*/  @P4 BRA `(.L_x_114) ;  /* 0x0000000000084947 */ /* 0x000ff60003800000 */
[----:B------:R-:W1:Y:S02]  /*6680*/  SYNCS.PHASECHK.TRANS64.TRYWAIT P1, [R143+URZ+0xe0], R4 ;  /* 0x0000e0048f0075a7 */ /* 0x000e6400080211ff */
[----:B-1----:R-:W-:Y:S05]  /*6690*/  @!P1 BRA `(.L_x_115) ;  /* 0x0000001c00fc9947 */ /* 0x002fea0003800000 */
.L_x_114:
[----:B------:R-:W-:Y:S05]  /*66a0*/  @!P0 BRA `(.L_x_116) ;  /* 0x0000000000408947 */ /* 0x000fea0003800000 */
[----:B------:R-:W1:Y:S01]  /*66b0*/  LDCU.64 UR8, c[0x4][0x70] ;  /* 0x01000e00ff0877ac */ /* 0x000e620008000a00 */
[----:B------:R-:W-:Y:S01]  /*66c0*/  MOV R15, 0x0 ;  /* 0x00000000000f7802 */ /* 0x000fe20000000f00 */
[----:B------:R-:W-:Y:S02]  /*66d0*/  HFMA2 R12, -RZ, RZ, 0, 5.9604644775390625e-08 ;  /* 0x00000001ff0c7431 */ /* 0x000fe400000001ff */
[----:B------:R-:W-:Y:S02]  /*66e0*/  IMAD.MOV.U32 R8, RZ, RZ, 0x192 ;  /* 0x00000192ff087424 */ /* 0x000fe400078e00ff */
[----:B------:R-:W-:Y:S01]  /*66f0*/  IMAD.MOV.U32 R13, RZ, RZ, RZ ;  /* 0x000000ffff0d7224 */ /* 0x000fe200078e00ff */
[----:B------:R-:W5:Y:S01]  /*6700*/  LDCU.64 UR6, c[0x4][0x78] ;  /* 0x01000f00ff0677ac */ /* 0x000f620008000a00 */
[----:B------:R-:W2:Y:S01]  /*6710*/  LDC.64 R14, c[0x4][R15] ;  /* 0x010000000f0e7b82 */ /* 0x000ea20000000a00 */
[----:B------:R-:W3:Y:S01]  /*6720*/  LDCU.64 UR4, c[0x4][0x10] ;  /* 0x01000200ff0477ac */ /* 0x000ee20008000a00 */
[----:B-1----:R-:W-:Y:S01]  /*6730*/  MOV R5, UR9 ;  /* 0x0000000900057c02 */ /* 0x002fe20008000f00 */
[----:B------:R-:W-:Y:S01]  /*6740*/  IMAD.U32 R4, RZ, RZ, UR8 ;  /* 0x00000008ff047e24 */ /* 0x000fe2000f8e00ff */
[----:B-----5:R-:W-:Y:S01]  /*6750*/  MOV R7, UR7 ;  /* 0x0000000700077c02 */ /* 0x020fe20008000f00 */
[----:B------:R-:W-:Y:S01]  /*6760*/  IMAD.U32 R6, RZ, RZ, UR6 ;  /* 0x00000006ff067e24 */ /* 0x000fe2000f8e00ff */
[----:B---3--:R-:W-:Y:S01]  /*6770*/  MOV R11, UR5 ;  /* 0x00000005000b7c02 */ /* 0x008fe20008000f00 */
[----:B------:R-:W-:Y:S02]  /*6780*/  IMAD.U32 R10, RZ, RZ, UR4 ;  /* 0x00000004ff0a7e24 */ /* 0x000fe4000f8e00ff */
[----:B------:R-:W-:Y:S07]  /*6790*/  LEPC R20, `(.L_x_116) ;  /* 0x000000001014794e */ /* 0x000fee0000000000 */
[----:B--2-4-:R-:W-:Y:S05]  /*67a0*/  CALL.ABS.NOINC R14 ;  /* 0x000000000e007343 */ /* 0x014fea0003c00000 */
.L_x_116:
[----:B------:R-:W-:Y:S01]  /*67b0*/  LOP3.LUT P0, RZ, R131, 0x60, RZ, 0xc0, !PT ;  /* 0x0000006083ff7812 */ /* 0x000fe2000780c0ff */
[----:B------:R-:W-:Y:S05]  /*67c0*/  WARPSYNC.ALL ;  /* 0x0000000000007948 */ /* 0x000fea0003800000 */
[----:B------:R-:W-:Y:S01]  /*67d0*/  R2UR UR4, R2 ;  /* 0x00000000020472ca */ /* 0x000fe200000e0000 */
[----:B------:R-:W-:Y:S01]  /*67e0*/  BSSY.RECONVERGENT B0, `(.L_x_117) ;  /* 0x000011f000007945 */ /* 0x000fe20003800200 */
[----:B---3--:R-:W-:Y:S02]  /*67f0*/  F2FP.F16.E4M3.UNPACK_B R2, R32 ;  /* 0x00000020ff02723e */ /* 0x008fe400020006ff */
[-C--:B------:R-:W-:Y:S02]  /*6800*/  F2FP.F16.E4M3.UNPACK_B R21, R33.reuse ;  /* 0x00000021ff15723e */ /* 0x080fe400020006ff */
[----:B------:R-:W-:Y:S01]  /*6810*/  F2FP.F16.E4M3.UNPACK_B R12, R28 ;  /* 0x0000001cff0c723e */ /* 0x000fe200020006ff */
[----:B------:R-:W-:Y:S01]  /*6820*/  HADD2.F32 R0, -RZ, R2.H0_H0 ;  /* 0x20000002ff007230 */ /* 0x000fe20000004100 */
[----:B------:R-:W-:Y:S01]  /*6830*/  F2FP.F16.E4M3.UNPACK_B R32, R32.H1 ;  /* 0x00000020ff20723e */ /* 0x000fe200030006ff */
[--C-:B------:R-:W-:Y:S01]  /*6840*/  HADD2.F32 R73, -RZ, R21.reuse.H0_H0 ;  /* 0x20000015ff497230 */ /* 0x100fe20000004100 */
[----:B------:R-:W-:Y:S01]  /*6850*/  F2FP.F16.E4M3.UNPACK_B R33, R33.H1 ;  /* 0x00000021ff21723e */ /* 0x000fe200030006ff */
[----:B------:R-:W-:Y:S01]  /*6860*/  HADD2.F32 R74, -RZ, R21.H1_H1 ;  /* 0x30000015ff4a7230 */ /* 0x000fe20000004100 */
[-C--:B------:R-:W-:Y:S01]  /*6870*/  F2FP.F16.E4M3.UNPACK_B R20, R34.reuse ;  /* 0x00000022ff14723e */ /* 0x080fe200020006ff */
[--C-:B------:R-:W-:Y:S01]  /*6880*/  HADD2.F32 R3, -RZ, R32.reuse.H0_H0 ;  /* 0x20000020ff037230 */ /* 0x100fe20000004100 */
[----:B------:R-:W-:Y:S01]  /*6890*/  F2FP.F16.E4M3.UNPACK_B R15, R34.H1 ;  /* 0x00000022ff0f723e */ /* 0x000fe200030006ff */
[----:B------:R-:W-:Y:S01]  /*68a0*/  HADD2.F32 R72, -RZ, R32.H1_H1 ;  /* 0x30000020ff487230 */ /* 0x000fe20000004100 */
[-C--:B------:R-:W-:Y:S01]  /*68b0*/  F2FP.F16.E4M3.UNPACK_B R14, R35.reuse ;  /* 0x00000023ff0e723e */ /* 0x080fe200020006ff */
[--C-:B------:R-:W-:Y:S01]  /*68c0*/  HADD2.F32 R75, -RZ, R33.reuse.H0_H0 ;  /* 0x20000021ff4b7230 */ /* 0x100fe20000004100 */
[----:B------:R-:W-:Y:S01]  /*68d0*/  F2FP.F16.E4M3.UNPACK_B R13, R35.H1 ;  /* 0x00000023ff0d723e */ /* 0x000fe200030006ff */
[----:B------:R-:W-:Y:S01]  /*68e0*/  HADD2.F32 R76, -RZ, R33.H1_H1 ;  /* 0x30000021ff4c7230 */ /* 0x000fe20000004100 */
[----:B------:R-:W-:Y:S01]  /*68f0*/  F2FP.F16.E4M3.UNPACK_B R28, R28.H1 ;  /* 0x0000001cff1c723e */ /* 0x000fe200030006ff */
[--C-:B------:R-:W-:Y:S01]  /*6900*/  HADD2.F32 R77, -RZ, R20.reuse.H0_H0 ;  /* 0x20000014ff4d7230 */ /* 0x100fe20000004100 */
[-C--:B------:R-:W-:Y:S01]  /*6910*/  F2FP.F16.E4M3.UNPACK_B R11, R29.reuse ;  /* 0x0000001dff0b723e */ /* 0x080fe200020006ff */
        /* <DEDUP_REMOVED lines=43> */
[----:B------:R-:W-:Y:S01]  /*6bd0*/  IADD3 R143, PT, PT, R143, 0x100, RZ ;  /* 0x000001008f8f7810 */ /* 0x000fe20007ffe0ff */
[----:B------:R-:W-:Y:S01]  /*6be0*/  HADD2.F32 R100, -RZ, R6.H1_H1 ;  /* 0x30000006ff647230 */ /* 0x000fe20000004100 */
[----:B------:R-:W-:Y:S01]  /*6bf0*/  IADD3 R68, PT, PT, R68, 0x1, RZ ;  /* 0x0000000144447810 */ /* 0x000fe20007ffe0ff */
[--C-:B------:R-:W-:Y:S01]  /*6c00*/  HADD2.F32 R101, -RZ, R5.reuse.H0_H0 ;  /* 0x20000005ff657230 */ /* 0x100fe20000004100 */
[----:B------:R-:W-:Y:S01]  /*6c10*/  LOP3.LUT R143, R143, 0xfefffff8, RZ, 0xc0, !PT ;  /* 0xfefffff88f8f7812 */ /* 0x000fe200078ec0ff */
[----:B------:R-:W-:Y:S02]  /*6c20*/  HADD2.F32 R102, -RZ, R5.H1_H1 ;  /* 0x30000005ff667230 */ /* 0x000fe40000004100 */
[--C-:B------:R-:W-:Y:S02]  /*6c30*/  HADD2.F32 R103, -RZ, R4.reuse.H0_H0 ;  /* 0x20000004ff677230 */ /* 0x100fe40000004100 */
[----:B------:R-:W-:Y:S02]  /*6c40*/  HADD2.F32 R104, -RZ, R4.H1_H1 ;  /* 0x30000004ff687230 */ /* 0x000fe40000004100 */
[----:B------:R-:W1:Y:S01]  /*6c50*/  LDTM.x64 R4, tmem[UR4] ;  /* 0x00000004000479ee */ /* 0x000e620008340000 */
[----:B------:R-:W-:Y:S01]  /*6c60*/  NOP ;  /* 0x0000000000007918 */ /* 0x000fe20000000000 */
[----:B-1----:R1:W-:Y:S01]  /*6c70*/  SYNCS.ARRIVE.TRANS64.RED.A1T0 RZ, [R143+URZ], RZ ;  /* 0x000000ff8fff79a7 */ /* 0x0023e200081004ff */
[----:B------:R-:W-:Y:S02]  /*6c80*/  HADD2.F32 R2, -RZ, R2.H1_H1 ;  /* 0x30000002ff027230 */ /* 0x000fe40000004100 */
[--C-:B------:R-:W-:Y:S02]  /*6c90*/  HADD2.F32 R105, -RZ, R106.reuse.H0_H0 ;  /* 0x2000006aff697230 */ /* 0x100fe40000004100 */
        /* <DEDUP_REMOVED lines=9> */
[C---:B----4-:R-:W-:Y:S01]  /*6d30*/  FMUL R4, R70.reuse, R4 ;  /* 0x0000000446047220 */ /* 0x050fe20000400000 */
[C---:B------:R-:W-:Y:S01]  /*6d40*/  FMUL R5, R70.reuse, R5 ;  /* 0x0000000546057220 */ /* 0x040fe20000400000 */
[C---:B------:R-:W-:Y:S01]  /*6d50*/  FMUL R8, R70.reuse, R8 ;  /* 0x0000000846087220 */ /* 0x040fe20000400000 */
[C---:B------:R-:W-:Y:S01]  /*6d60*/  FMUL R9, R70.reuse, R9 ;  /* 0x0000000946097220 */ /* 0x040fe20000400000 */
[C---:B------:R-:W-:Y:S01]  /*6d70*/  FFMA R4, R71.reuse, R0, R4 ;  /* 0x0000000047047223 */ /* 0x040fe20000000004 */
[C---:B------:R-:W-:Y:S01]  /*6d80*/  FFMA R5, R71.reuse, R2, R5 ;  /* 0x0000000247057223 */ /* 0x040fe20000000005 */
[C---:B------:R-:W-:Y:S01]  /*6d90*/  FMUL R12, R70.reuse, R12 ;  /* 0x0000000c460c7220 */ /* 0x040fe20000400000 */
[C---:B------:R-:W-:Y:S01]  /*6da0*/  FMUL R13, R70.reuse, R13 ;  /* 0x0000000d460d7220 */ /* 0x040fe20000400000 */
[C---:B------:R-:W-:Y:S01]  /*6db0*/  FMUL R0, R70.reuse, R16 ;  /* 0x0000001046007220 */ /* 0x040fe20000400000 */
[C---:B------:R-:W-:Y:S01]  /*6dc0*/  FMUL R2, R70.reuse, R17 ;  /* 0x0000001146027220 */ /* 0x040fe20000400000 */
[C---:B------:R-:W-:Y:S01]  /*6dd0*/  FMUL R17, R70.reuse, R24 ;  /* 0x0000001846117220 */ /* 0x040fe20000400000 */
[--C-:B------:R-:W-:Y:S02]  /*6de0*/  HADD2.F32 R125, -RZ, R126.reuse.H0_H0 ;  /* 0x2000007eff7d7230 */ /* 0x100fe40000004100 */
[C---:B------:R-:W-:Y:S01]  /*6df0*/  FMUL R6, R70.reuse, R6 ;  /* 0x0000000646067220 */ /* 0x040fe20000400000 */
[----:B------:R-:W-:Y:S02]  /*6e00*/  HADD2.F32 R126, -RZ, R126.H1_H1 ;  /* 0x3000007eff7e7230 */ /* 0x000fe40000004100 */
[C---:B------:R-:W-:Y:S01]  /*6e10*/  FMUL R7, R70.reuse, R7 ;  /* 0x0000000746077220 */ /* 0x040fe20000400000 */
[C---:B------:R-:W-:Y:S01]  /*6e20*/  FMUL R10, R70.reuse, R10 ;  /* 0x0000000a460a7220 */ /* 0x040fe20000400000 */
[C---:B------:R-:W-:Y:S01]  /*6e30*/  FFMA R6, R71.reuse, R3, R6 ;  /* 0x0000000347067223 */ /* 0x040fe20000000006 */
[C---:B------:R-:W-:Y:S01]  /*6e40*/  FMUL R11, R70.reuse, R11 ;  /* 0x0000000b460b7220 */ /* 0x040fe20000400000 */
[C---:B------:R-:W-:Y:S01]  /*6e50*/  FFMA R7, R71.reuse, R72, R7 ;  /* 0x0000004847077223 */ /* 0x040fe20000000007 */
[C---:B------:R-:W-:Y:S01]  /*6e60*/  FFMA R8, R71.reuse, R73, R8 ;  /* 0x0000004947087223 */ /* 0x040fe20000000008 */
[C---:B------:R-:W-:Y:S01]  /*6e70*/  FFMA R9, R71.reuse, R74, R9 ;  /* 0x0000004a47097223 */ /* 0x040fe20000000009 */
[C---:B------:R-:W-:Y:S01]  /*6e80*/  FFMA R10, R71.reuse, R75, R10 ;  /* 0x0000004b470a7223 */ /* 0x040fe2000000000a */
[C---:B------:R-:W-:Y:S01]  /*6e90*/  FFMA R11, R71.reuse, R76, R11 ;  /* 0x0000004c470b7223 */ /* 0x040fe2000000000b */
[C---:B------:R-:W-:Y:S01]  /*6ea0*/  FFMA R12, R71.reuse, R77, R12 ;  /* 0x0000004d470c7223 */ /* 0x040fe2000000000c */
[----:B------:R-:W-:Y:S01]  /*6eb0*/  FFMA R13, R71, R78, R13 ;  /* 0x0000004e470d7223 */ /* 0x000fe2000000000d */
[----:B------:R-:W-:Y:S01]  /*6ec0*/  F2FP.SATFINITE.E4M3.F32.PACK_AB_MERGE_C R76, R7, R6, RZ ;  /* 0x00000006074c723e */ /* 0x000fe200048070ff */
[--C-:B------:R-:W-:Y:S02]  /*6ed0*/  HADD2.F32 R74, -RZ, R129.reuse.H0_H0 ;  /* 0x20000081ff4a7230 */ /* 0x100fe40000004100 */
[C---:B------:R-:W-:Y:S01]  /*6ee0*/  FMUL R7, R70.reuse, R20 ;  /* 0x0000001446077220 */ /* 0x040fe20000400000 */
[----:B------:R-:W-:Y:S01]  /*6ef0*/  HADD2.F32 R75, -RZ, R129.H1_H1 ;  /* 0x30000081ff4b7230 */ /* 0x000fe20000004100 */
[----:B------:R-:W-:Y:S01]  /*6f00*/  F2FP.SATFINITE.E4M3.F32.PACK_AB_MERGE_C R129, R11, R10, RZ ;  /* 0x0000000a0b81723e */ /* 0x000fe200048070ff */
        /* <DEDUP_REMOVED lines=12> */
[----:B------:R-:W-:Y:S01]  /*6fd0*/  FFMA R3, R71, R83, R3 ;  /* 0x0000005347037223 */ /* 0x000fe20000000003 */
[C---:B------:R-:W-:Y:S01]  /*6fe0*/  FMUL R25, R70.reuse, R32 ;  /* 0x0000002046197220 */ /* 0x040fe20000400000 */
[----:B------:R-:W-:Y:S01]  /*6ff0*/  F2FP.SATFINITE.E4M3.F32.PACK_AB_MERGE_C R14, R15, R14, RZ ;  /* 0x0000000e0f0e723e */ /* 0x000fe200048070ff */
[C---:B------:R-:W-:Y:S01]  /*7000*/  FMUL R6, R70.reuse, R19 ;  /* 0x0000001346067220 */ /* 0x040fe20000400000 */
[C---:B------:R-:W-:Y:S01]  /*7010*/  FMUL R11, R70.reuse, R22 ;  /* 0x00000016460b7220 */ /* 0x040fe20000400000 */
[C---:B------:R-:W-:Y:S01]  /*7020*/  FMUL R22, R70.reuse, R29 ;  /* 0x0000001d46167220 */ /* 0x040fe20000400000 */
[C---:B------:R-:W-:Y:S01]  /*7030*/  FMUL R29, R70.reuse, R36 ;  /* 0x00000024461d7220 */ /* 0x040fe20000400000 */
[C---:B------:R-:W-:Y:S01]  /*7040*/  FFMA R6, R71.reuse, R84, R6 ;  /* 0x0000005447067223 */ /* 0x040fe20000000006 */
[C---:B------:R-:W-:Y:S01]  /*7050*/  FFMA R7, R71.reuse, R85, R7 ;  /* 0x0000005547077223 */ /* 0x040fe20000000007 */
[C---:B------:R-:W-:Y:S01]  /*7060*/  FFMA R10, R71.reuse, R86, R10 ;  /* 0x00000056470a7223 */ /* 0x040fe2000000000a */
[C---:B------:R-:W-:Y:S01]  /*7070*/  FFMA R11, R71.reuse, R87, R11 ;  /* 0x00000057470b7223 */ /* 0x040fe2000000000b */
[----:B------:R-:W-:Y:S01]  /*7080*/  FMUL R16, R70, R23 ;  /* 0x0000001746107220 */ /* 0x000fe20000400000 */
[----:B------:R-:W-:Y:S01]  /*7090*/  F2FP.SATFINITE.E4M3.F32.PACK_AB_MERGE_C R3, R6, R3, RZ ;  /* 0x000000030603723e */ /* 0x000fe200048070ff */
        /* <DEDUP_REMOVED lines=10> */
[----:B------:R-:W-:Y:S01]  /*7140*/  FMUL R30, R70, R37 ;  /* 0x00000025461e7220 */ /* 0x000fe20000400000 */
[----:B------:R-:W-:Y:S01]  /*7150*/  F2FP.SATFINITE.E4M3.F32.PACK_AB_MERGE_C R16, R10, R7, R16 ;  /* 0x000000070a10723e */ /* 0x000fe20004807010 */
        /* <DEDUP_REMOVED lines=23> */
[----:B------:R-:W-:Y:S01]  /*72d0*/  FFMA R31, R71, R103, R31 ;  /* 0x00000067471f7223 */ /* 0x000fe2000000001f */
[----:B------:R-:W-:Y:S01]  /*72e0*/  FMUL R45, R70, R52 ;  /* 0x00000034462d7220 */ /* 0x000fe20000400000 */
[----:B------:R-:W-:Y:S01]  /*72f0*/  F2FP.SATFINITE.E4M3.F32.PACK_AB_MERGE_C R19, R28, R27, RZ ;  /* 0x0000001b1c13723e */ /* 0x000fe200048070ff */
[C---:B------:R-:W-:Y:S01]  /*7300*/  FMUL R52, R70.reuse, R59 ;  /* 0x0000003b46347220 */ /* 0x040fe20000400000 */
[C---:B------:R-:W-:Y:S01]  /*7310*/  FMUL R59, R70.reuse, R66 ;  /* 0x00000042463b7220 */ /* 0x040fe20000400000 */
[----:B------:R-:W-:Y:S01]  /*7320*/  F2FP.SATFINITE.E4M3.F32.PACK_AB_MERGE_C R66, R13, R12, R14 ;  /* 0x0000000c0d42723e */ /* 0x000fe2000480700e */
[----:B------:R-:W-:Y:S01]  /*7330*/  FMUL R32, R70, R39 ;  /* 0x0000002746207220 */ /* 0x000fe20000400000 */
[--C-:B------:R-:W-:Y:S01]  /*7340*/  HADD2.F32 R107, -RZ, R108.reuse.H0_H0 ;  /* 0x2000006cff6b7230 */ /* 0x100fe20000004100 */
[----:B------:R-:W-:Y:S01]  /*7350*/  F2FP.SATFINITE.E4M3.F32.PACK_AB_MERGE_C R19, R26, R25, R19 ;  /* 0x000000191a13723e */ /* 0x000fe20004807013 */
[----:B------:R-:W-:Y:S02]  /*7360*/  HADD2.F32 R108, -RZ, R108.H1_H1 ;  /* 0x3000006cff6c7230 */ /* 0x000fe40000004100 */
[C---:B------:R-:W-:Y:S01]  /*7370*/  FFMA R32, R71.reuse, R104, R32 ;  /* 0x0000006847207223 */ /* 0x040fe20000000020 */
[C---:B------:R-:W-:Y:S01]  /*7380*/  FFMA R33, R71.reuse, R105, R33 ;  /* 0x0000006947217223 */ /* 0x040fe20000000021 */
[C---:B------:R-:W-:Y:S01]  /*7390*/  FFMA R34, R71.reuse, R106, R34 ;  /* 0x0000006a47227223 */ /* 0x040fe20000000022 */
[C---:B------:R-:W-:Y:S01]  /*73a0*/  FMUL R35, R70.reuse, R42 ;  /* 0x0000002a46237220 */ /* 0x040fe20000400000 */
[----:B------:R-:W-:Y:S01]  /*73b0*/  FMUL R42, R70, R49 ;  /* 0x00000031462a7220 */ /* 0x000fe20000400000 */
[----:B------:R-:W-:Y:S01]  /*73c0*/  F2FP.SATFINITE.E4M3.F32.PACK_AB_MERGE_C R32, R32, R31, RZ ;  /* 0x0000001f2020723e */ /* 0x000fe200048070ff */
[C---:B------:R-:W-:Y:S01]  /*73d0*/  FMUL R49, R70.reuse, R56 ;  /* 0x0000003846317220 */ /* 0x040fe20000400000 */
[C---:B------:R-:W-:Y:S01]  /*73e0*/  FMUL R36, R70.reuse, R43 ;  /* 0x0000002b46247220 */ /* 0x040fe20000400000 */
[--C-:B------:R-:W-:Y:S02]  /*73f0*/  HADD2.F32 R111, -RZ, R112.reuse.H0_H0 ;  /* 0x20000070ff6f7230 */ /* 0x100fe40000004100 */
[C---:B------:R-:W-:Y:S01]  /*7400*/  FFMA R35, R71.reuse, R107, R35 ;  /* 0x0000006b47237223 */ /* 0x040fe20000000023 */
[----:B------:R-:W-:Y:S02]  /*7410*/  HADD2.F32 R112, -RZ, R112.H1_H1 ;  /* 0x30000070ff707230 */ /* 0x000fe40000004100 */
[C---:B------:R-:W-:Y:S01]  /*7420*/  FMUL R39, R70.reuse, R46 ;  /* 0x0000002e46277220 */ /* 0x040fe20000400000 */
[C---:B------:R-:W-:Y:S01]  /*7430*/  FFMA R36, R71.reuse, R108, R36 ;  /* 0x0000006c47247223 */ /* 0x040fe20000000024 */
[C---:B------:R-:W-:Y:S01]  /*7440*/  FMUL R40, R70.reuse, R47 ;  /* 0x0000002f46287220 */ /* 0x040fe20000400000 */
[C---:B------:R-:W-:Y:S01]  /*7450*/  FFMA R37, R71.reuse, R109, R37 ;  /* 0x0000006d47257223 */ /* 0x040fe20000000025 */
[C---:B------:R-:W-:Y:S01]  /*7460*/  FFMA R38, R71.reuse, R110, R38 ;  /* 0x0000006e47267223 */ /* 0x040fe20000000026 */
        /* <DEDUP_REMOVED lines=8> */
[C---:B------:R-:W-:Y:S01]  /*74f0*/  FMUL R46, R70.reuse, R53 ;  /* 0x00000035462e7220 */ /* 0x040fe20000400000 */
[--C-:B------:R-:W-:Y:S02]  /*7500*/  HADD2.F32 R119, -RZ, R120.reuse.H0_H0 ;  /* 0x20000078ff777230 */ /* 0x100fe40000004100 */
[C---:B------:R-:W-:Y:S01]  /*7510*/  FMUL R50, R70.reuse, R57 ;  /* 0x0000003946327220 */ /* 0x040fe20000400000 */
[C---:B------:R-:W-:Y:S01]  /*7520*/  FMUL R51, R70.reuse, R58 ;  /* 0x0000003a46337220 */ /* 0x040fe20000400000 */
[C---:B------:R-:W-:Y:S01]  /*7530*/  FMUL R53, R70.reuse, R60 ;  /* 0x0000003c46357220 */ /* 0x040fe20000400000 */
[C---:B------:R-:W-:Y:S01]  /*7540*/  FFMA R43, R71.reuse, R115, R43 ;  /* 0x00000073472b7223 */ /* 0x040fe2000000002b */
[----:B------:R-:W-:Y:S02]  /*7550*/  HADD2.F32 R120, -RZ, R120.H1_H1 ;  /* 0x30000078ff787230 */ /* 0x000fe40000004100 */
[C---:B------:R-:W-:Y:S01]  /*7560*/  FMUL R47, R70.reuse, R54 ;  /* 0x00000036462f7220 */ /* 0x040fe20000400000 */
[C---:B------:R-:W-:Y:S01]  /*7570*/  FMUL R57, R70.reuse, R64 ;  /* 0x0000004046397220 */ /* 0x040fe20000400000 */
[C---:B------:R-:W-:Y:S01]  /*7580*/  FMUL R58, R70.reuse, R65 ;  /* 0x00000041463a7220 */ /* 0x040fe20000400000 */
[C---:B------:R-:W-:Y:S01]  /*7590*/  FMUL R60, R70.reuse, R67 ;  /* 0x00000043463c7220 */ /* 0x040fe20000400000 */
[----:B------:R-:W-:Y:S01]  /*75a0*/  FFMA R44, R71, R116, R44 ;  /* 0x00000074472c7223 */ /* 0x000fe2000000002c */
[----:B------:R-:W-:Y:S01]  /*75b0*/  FMUL R48, R70, R55 ;  /* 0x0000003746307220 */ /* 0x000fe20000400000 */
[----:B------:R-:W-:Y:S01]  /*75c0*/  F2FP.SATFINITE.E4M3.F32.PACK_AB_MERGE_C R64, R5, R4, R76 ;  /* 0x000000040540723e */ /* 0x000fe2000480704c */
[----:B------:R-:W-:Y:S01]  /*75d0*/  FFMA R45, R71, R117, R45 ;  /* 0x00000075472d7223 */ /* 0x000fe2000000002d */
[----:B------:R-:W-:Y:S01]  /*75e0*/  F2FP.SATFINITE.E4M3.F32.PACK_AB_MERGE_C R65, R9, R8, R129 ;  /* 0x000000080941723e */ /* 0x000fe20004807081 */
[C---:B------:R-:W-:Y:S01]  /*75f0*/  FFMA R46, R71.reuse, R118, R46 ;  /* 0x00000076472e7223 */ /* 0x040fe2000000002e */
[----:B------:R-:W-:Y:S01]  /*7600*/  F2FP.SATFINITE.E4M3.F32.PACK_AB_MERGE_C R67, R2, R0, R3 ;  /* 0x000000000243723e */ /* 0x000fe20004807003 */
[--C-:B------:R-:W-:Y:S02]  /*7610*/  HADD2.F32 R123, -RZ, R124.reuse.H0_H0 ;  /* 0x2000007cff7b7230 */ /* 0x100fe40000004100 */
[C---:B------:R-:W-:Y:S01]  /*7620*/  FFMA R47, R71.reuse, R119, R47 ;  /* 0x00000077472f7223 */ /* 0x040fe2000000002f */
[----:B------:R-:W-:Y:S02]  /*7630*/  HADD2.F32 R124, -RZ, R124.H1_H1 ;  /* 0x3000007cff7c7230 */ /* 0x000fe40000004100 */
[C---:B------:R-:W-:Y:S01]  /*7640*/  FFMA R48, R71.reuse, R120, R48 ;  /* 0x0000007847307223 */ /* 0x040fe20000000030 */
[----:B------:R1:W-:Y:S01]  /*7650*/  STS.128 [R140+UR44+0x2200], R64 ;  /* 0x002200408c007988 */ /* 0x0003e20008000c2c */
[C---:B------:R-:W-:Y:S01]  /*7660*/  FFMA R49, R71.reuse, R121, R49 ;  /* 0x0000007947317223 */ /* 0x040fe20000000031 */
[C---:B------:R-:W-:Y:S01]  /*7670*/  FFMA R50, R71.reuse, R122, R50 ;  /* 0x0000007a47327223 */ /* 0x040fe20000000032 */
[C---:B------:R-:W-:Y:S01]  /*7680*/  FMUL R54, R70.reuse, R61 ;  /* 0x0000003d46367220 */ /* 0x040fe20000400000 */
[--C-:B------:R-:W-:Y:S02]  /*7690*/  HADD2.F32 R127, -RZ, R128.reuse.H0_H0 ;  /* 0x20000080ff7f7230 */ /* 0x100fe40000004100 */
[C---:B------:R-:W-:Y:S01]  /*76a0*/  FFMA R51, R71.reuse, R123, R51 ;  /* 0x0000007b47337223 */ /* 0x040fe20000000033 */
[----:B------:R-:W-:Y:S02]  /*76b0*/  HADD2.F32 R128, -RZ, R128.H1_H1 ;  /* 0x30000080ff807230 */ /* 0x000fe40000004100 */
[----:B------:R-:W-:Y:S01]  /*76c0*/  FMUL R55, R70, R62 ;  /* 0x0000003e46377220 */ /* 0x000fe20000400000 */
[----:B------:R1:W-:Y:S01]  /*76d0*/  STS.128 [R150+0x2010], R16 ;  /* 0x0020101096007388 */ /* 0x0003e20000000c00 */
[----:B------:R-:W-:Y:S01]  /*76e0*/  F2FP.SATFINITE.E4M3.F32.PACK_AB_MERGE_C R35, R36, R35, RZ ;  /* 0x000000232423723e */ /* 0x000fe200048070ff */
[C---:B------:R-:W-:Y:S01]  /*76f0*/  FFMA R52, R71.reuse, R124, R52 ;  /* 0x0000007c47347223 */ /* 0x040fe20000000034 */
[----:B------:R-:W-:Y:S01]  /*7700*/  FMUL R56, R70, R63 ;  /* 0x0000003f46387220 */ /* 0x000fe20000400000 */
[C---:B------:R-:W-:Y:S01]  /*7710*/  FFMA R53, R71.reuse, R125, R53 ;  /* 0x0000007d47357223 */ /* 0x040fe20000000035 */
[C---:B------:R-:W-:Y:S01]  /*7720*/  FFMA R54, R71.reuse, R126, R54 ;  /* 0x0000007e47367223 */ /* 0x040fe20000000036 */
[C---:B------:R-:W-:Y:S01]  /*7730*/  FFMA R55, R71.reuse, R127, R55 ;  /* 0x0000007f47377223 */ /* 0x040fe20000000037 */
[C---:B------:R-:W-:Y:S01]  /*7740*/  FFMA R56, R71.reuse, R128, R56 ;  /* 0x0000008047387223 */ /* 0x040fe20000000038 */
[----:B------:R-:W-:Y:S01]  /*7750*/  F2FP.SATFINITE.E4M3.F32.PACK_AB_MERGE_C R39, R40, R39, RZ ;  /* 0x000000272827723e */ /* 0x000fe200048070ff */
[C---:B------:R-:W-:Y:S01]  /*7760*/  FFMA R57, R71.reuse, R72, R57 ;  /* 0x0000004847397223 */ /* 0x040fe20000000039 */
[----:B------:R-:W-:Y:S01]  /*7770*/  F2FP.SATFINITE.E4M3.F32.PACK_AB_MERGE_C R43, R44, R43, RZ ;  /* 0x0000002b2c2b723e */ /* 0x000fe200048070ff */
[C---:B------:R-:W-:Y:S01]  /*7780*/  FFMA R58, R71.reuse, R73, R58 ;  /* 0x00000049473a7223 */ /* 0x040fe2000000003a */
[C---:B------:R-:W-:Y:S01]  /*7790*/  FFMA R59, R71.reuse, R74, R59 ;  /* 0x0000004a473b7223 */ /* 0x040fe2000000003b */
[----:B------:R-:W-:Y:S01]  /*77a0*/  F2FP.SATFINITE.E4M3.F32.PACK_AB_MERGE_C R33, R34, R33, R35 ;  /* 0x000000212221723e */ /* 0x000fe20004807023 */
[----:B------:R-:W-:Y:S01]  /*77b0*/  FFMA R60, R71, R75, R60 ;  /* 0x0000004b473c7223 */ /* 0x000fe2000000003c */
[----:B------:R-:W-:Y:S02]  /*77c0*/  F2FP.SATFINITE.E4M3.F32.PACK_AB_MERGE_C R32, R30, R29, R32 ;  /* 0x0000001d1e20723e */ /* 0x000fe40004807020 */
[----:B------:R-:W-:Y:S02]  /*77d0*/  F2FP.SATFINITE.E4M3.F32.PACK_AB_MERGE_C R34, R38, R37, R39 ;  /* 0x000000252622723e */ /* 0x000fe40004807027 */
[----:B------:R-:W-:Y:S02]  /*77e0*/  F2FP.SATFINITE.E4M3.F32.PACK_AB_MERGE_C R35, R42, R41, R43 ;  /* 0x000000292a23723e */ /* 0x000fe4000480702b */
[----:B------:R-:W-:Y:S02]  /*77f0*/  F2FP.SATFINITE.E4M3.F32.PACK_AB_MERGE_C R51, R52, R51, RZ ;  /* 0x000000333433723e */ /* 0x000fe400048070ff */
[----:B------:R-:W-:Y:S01]  /*7800*/  F2FP.SATFINITE.E4M3.F32.PACK_AB_MERGE_C R48, R48, R47, RZ ;  /* 0x0000002f3030723e */ /* 0x000fe200048070ff */
[----:B------:R1:W-:Y:S01]  /*7810*/  STS.128 [R149+0x2020], R32 ;  /* 0x0020202095007388 */ /* 0x0003e20000000c00 */
[----:B------:R-:W-:Y:S02]  /*7820*/  F2FP.SATFINITE.E4M3.F32.PACK_AB_MERGE_C R55, R56, R55, RZ ;  /* 0x000000373837723e */ /* 0x000fe400048070ff */
[----:B------:R-:W-:Y:S02]  /*7830*/  F2FP.SATFINITE.E4M3.F32.PACK_AB_MERGE_C R59, R60, R59, RZ ;  /* 0x0000003b3c3b723e */ /* 0x000fe400048070ff */
[----:B------:R-:W-:Y:S02]  /*7840*/  F2FP.SATFINITE.E4M3.F32.PACK_AB_MERGE_C R49, R50, R49, R51 ;  /* 0x000000313231723e */ /* 0x000fe40004807033 */
[----:B------:R-:W-:Y:S02]  /*7850*/  F2FP.SATFINITE.E4M3.F32.PACK_AB_MERGE_C R48, R46, R45, R48 ;  /* 0x0000002d2e30723e */ /* 0x000fe40004807030 */
[----:B------:R-:W-:Y:S02]  /*7860*/  F2FP.SATFINITE.E4M3.F32.PACK_AB_MERGE_C R50, R54, R53, R55 ;  /* 0x000000353632723e */ /* 0x000fe40004807037 */
[----:B------:R-:W-:Y:S05]  /*7870*/  F2FP.SATFINITE.E4M3.F32.PACK_AB_MERGE_C R51, R58, R57, R59 ;  /* 0x000000393a33723e */ /* 0x000fea000480703b */
[----:B------:R1:W-:Y:S01]  /*7880*/  STS.128 [R148+0x2030], R48 ;  /* 0x0020303094007388 */ /* 0x0003e20000000c00 */
[----:B------:R-:W-:Y:S01]  /*7890*/  @!PT LDS RZ, [RZ] ;  /* 0x00000000fffff984 */ /* 0x000fe20000000800 */
[----:B------:R-:W-:Y:S01]  /*78a0*/  @!PT LDS RZ, [RZ] ;  /* 0x00000000fffff984 */ /* 0x000fe20000000800 */
[----:B------:R-:W-:Y:S01]  /*78b0*/  @!PT LDS RZ, [RZ] ;  /* 0x00000000fffff984 */ /* 0x000fe20000000800 */
[----:B------:R-:W-:Y:S01]  /*78c0*/  @!PT LDS RZ, [RZ] ;  /* 0x00000000fffff984 */ /* 0x000fe20000000800 */
[----:B------:R3:W-:Y:S07]  /*78d0*/  MEMBAR.ALL.CTA ;  /* 0x0000000000007992 */ /* 0x0007ee0000008000 */
[----:B---3--:R-:W3:Y:S02]  /*78e0*/  FENCE.VIEW.ASYNC.S ;  /* 0x00000000000073c6 */ /* 0x008ee40000000000 */
[----:B---3--:R-:W-:Y:S06]  /*78f0*/  BAR.SYNC.DEFER_BLOCKING 0x1, 0x80 ;  /* 0x0042000000007b1d */ /* 0x008fec0000010000 */
[----:B------:R-:W-:Y:S05]  /*7900*/  @P0 BRA `(.L_x_118) ;  /* 0x0000000000300947 */ /* 0x000fea0003800000 */
[----:B------:R-:W-:Y:S02]  /*7910*/  UIADD3 UR4, UPT, UPT, UR44, 0x2200, URZ ;  /* 0x000022002c047890 */ /* 0x000fe4000fffe0ff */
[----:B------:R-:W-:Y:S02]  /*7920*/  USHF.L.U32 UR9, UR45, 0x6, URZ ;  /* 0x000000062d097899 */ /* 0x000fe400080006ff */
[----:B------:R-:W-:Y:S02]  /*7930*/  USHF.L.U32 UR10, UR46, 0x7, URZ ;  /* 0x000000072e0a7899 */ /* 0x000fe400080006ff */
[----:B------:R-:W-:Y:S01]  /*7940*/  MOV R151, UR4 ;  /* 0x0000000400977c02 */ /* 0x000fe20008000f00 */
[----:B------:R-:W-:Y:S01]  /*7950*/  UIADD3 UR4, UP0, UPT, UR62, 0x680, URZ ;  /* 0x000006803e047890 */ /* 0x000fe2000ff1e0ff */
[----:B------:R-:W-:Y:S02]  /*7960*/  UMOV UR11, UR36 ;  /* 0x00000024000b7c82 */ /* 0x000fe40008000000 */
[----:B------:R-:W-:Y:S01]  /*7970*/  R2UR UR8, R151 ;  /* 0x00000000970872ca */ /* 0x000fe200000e0000 */
[----:B------:R-:W-:Y:S11]  /*7980*/  UIADD3.X UR5, UPT, UPT, URZ, UR63, URZ, UP0, !UPT ;  /* 0x0000003fff057290 */ /* 0x000ff600087fe4ff */
[----:B------:R-:W-:Y:S01]  /*7990*/  @!UPT UIADD3 URZ, UPT, UPT, URZ, URZ, URZ ;  /* 0x000000fffffff290 */ /* 0x000fe2000fffe0ff */
[----:B------:R3:W-:Y:S01]  /*79a0*/  UTMASTG.3D [UR8], [UR4] ;  /* 0x00000008040073b5 */ /* 0x0007e20008010000 */
[----:B------:R0:W-:Y:S01]  /*79b0*/  UTMACMDFLUSH ;  /* 0x00000000000079b7 */ /* 0x0001e20000000000 */
[----:B---3--:R-:W-:Y:S04]  /*79c0*/  DEPBAR.LE SB0, 0x0 ;  /* 0x000080000000791a */ /* 0x008fe80000000000 */
.L_x_118:
[----:B------:R-:W-:Y:S05]  /*79d0*/  BSYNC.RECONVERGENT B0 ;  /* 0x0000000000007941 */ /* 0x000fea0003800200 */
.L_x_117:
[----:B------:R-:W-:Y:S01]  /*79e0*/  BAR.SYNC.DEFER_BLOCKING 0x1, 0x80 ;  /* 0x0042000000007b1d */ /* 0x000fe20000010000 */
[----:B------:R-:W-:Y:S01]  /*79f0*/  ISETP.NE.AND P0, PT, R144, 0x2, PT ;  /* 0x000000029000780c */ /* 0x000fe20003f05270 */
[----:B------:R-:W-:Y:S01]  /*7a00*/  UISETP.NE.AND UP0, UPT, UR47, URZ, UPT ;  /* 0x000000ff2f00728c */ /* 0x000fe2000bf05270 */
[----:B------:R-:W-:Y:S01]  /*7a10*/  ISETP.NE.AND P1, PT, R68, 0x4, PT ;  /* 0x000000044400780c */ /* 0x000fe20003f25270 */
[----:B------:R-:W-:Y:S01]  /*7a20*/  UIADD3 UR45, UPT, UPT, UR37, UR55, URZ ;  /* 0x00000037252d7290 */ /* 0x000fe2000fffe0ff */
[----:B------:R-:W-:Y:S01]  /*7a30*/  SEL R2, RZ, 0x1, P0 ;  /* 0x00000001ff027807 */ /* 0x000fe20000000000 */
[----:B------:R-:W-:Y:S01]  /*7a40*/  UIADD3 UR46, UPT, UPT, UR38, UR58, URZ ;  /* 0x0000003a262e7290 */ /* 0x000fe2000fffe0ff */
[----:B------:R-:W-:Y:S02]  /*7a50*/  SEL R0, RZ, 0x1, P1 ;  /* 0x00000001ff007807 */ /* 0x000fe40000800000 */
[----:B------:R-:W-:Y:S02]  /*7a60*/  LOP3.LUT R146, R146, R2, RZ, 0x3c, !PT ;  /* 0x0000000292927212 */ /* 0x000fe400078e3cff */
[----:B------:R-:W-:Y:S02]  /*7a70*/  LOP3.LUT R147, R147, R0, RZ, 0x3c, !PT ;  /* 0x0000000093937212 */ /* 0x000fe400078e3cff */
[----:B------:R-:W-:Y:S02]  /*7a80*/  SEL R144, R144, RZ, P0 ;  /* 0x000000ff90907207 */ /* 0x000fe40000000000 */
[----:B------:R-:W-:Y:S01]  /*7a90*/  SEL R68, R68, RZ, P1 ;  /* 0x000000ff44447207 */ /* 0x000fe20000800000 */
[----:B------:R-:W-:Y:S01]  /*7aa0*/  UMOV UR36, UR54 ;  /* 0x0000003600247c82 */ /* 0x000fe20008000000 */
[----:B------:R-:W-:Y:S05]  /*7ab0*/  BRA.U UP0, `(.L_x_119) ;  /* 0xffffffdd001c7547 */ /* 0x000fea000b83ffff */
[----:B------:R-:W-:Y:S05]  /*7ac0*/  EXIT ;  /* 0x000000000000794d */ /* 0x000fea0003800000 */
.L_x_25:
[----:B-1----:R1:W2:Y:S02]  /*7ad0*/  SYNCS.PHASECHK.TRANS64.TRYWAIT P0, [R0+URZ+0x130], R2 ;  /* 0x00013002000075a7 */ /* 0x0022a400080011ff */
[----:B--2---:R-:W-:Y:S05]  /*7ae0*/  @!P0 NANOSLEEP.SYNCS 0x989680 ;  /* 0x009896800000895d */ /* 0x004fea0003900000 */
[----:B------:R-:W2:Y:S02]  /*7af0*/  @!P0 SYNCS.PHASECHK.TRANS64 P0, [R0+URZ+0x130], R2 ;  /* 0x00013002000085a7 */ /* 0x000ea400080010ff */
[----:B--2---:R-:W-:Y:S05]  /*7b00*/  @!P0 BRA `(.L_x_25) ;  /* 0xfffffffc00f08947 */ /* 0x004fea000383ffff */
[----:B------:R-:W-:Y:S05]  /*7b10*/  BRA `(.L_x_120) ;  /* 0xffffffa000047947 */ /* 0x000fea000383ffff */
.L_x_28:
[----:B-1----:R-:W-:-:S07]  /*7b20*/  MOV R0, UR33 ;  /* 0x0000002100007c02 */ /* 0x002fce0008000f00 */
.L_x_121:
[----:B-1----:R1:W2:Y:S02]  /*7b30*/  SYNCS.PHASECHK.TRANS64.TRYWAIT P0, [R0+URZ+0x50], R3 ;  /* 0x00005003000075a7 */ /* 0x0022a400080011ff */
[----:B--2---:R-:W-:Y:S05]  /*7b40*/  @!P0 NANOSLEEP.SYNCS 0x989680 ;  /* 0x009896800000895d */ /* 0x004fea0003900000 */
[----:B------:R-:W2:Y:S02]  /*7b50*/  @!P0 SYNCS.PHASECHK.TRANS64 P0, [R0+URZ+0x50], R3 ;  /* 0x00005003000085a7 */ /* 0x000ea400080010ff */
[----:B--2---:R-:W-:Y:S05]  /*7b60*/  @!P0 BRA `(.L_x_121) ;  /* 0xfffffffc00f08947 */ /* 0x004fea000383ffff */
[----:B------:R-:W-:Y:S05]  /*7b70*/  BRA `(.L_x_27) ;  /* 0xffffffa000547947 */ /* 0x000fea000383ffff */
.L_x_35:
[----:B-1----:R-:W-:-:S07]  /*7b80*/  MOV R0, UR17 ;  /* 0x0000001100007c02 */ /* 0x002fce0008000f00 */
.L_x_122:
[----:B-1----:R1:W2:Y:S02]  /*7b90*/  SYNCS.PHASECHK.TRANS64.TRYWAIT P0, [R0+URZ+0x50], R3 ;  /* 0x00005003000075a7 */ /* 0x0022a400080011ff */
[----:B--2---:R-:W-:Y:S05]  /*7ba0*/  @!P0 NANOSLEEP.SYNCS 0x989680 ;  /* 0x009896800000895d */ /* 0x004fea0003900000 */
[----:B------:R-:W2:Y:S02]  /*7bb0*/  @!P0 SYNCS.PHASECHK.TRANS64 P0, [R0+URZ+0x50], R3 ;  /* 0x00005003000085a7 */ /* 0x000ea400080010ff */
[----:B--2---:R-:W-:Y:S05]  /*7bc0*/  @!P0 BRA `(.L_x_122) ;  /* 0xfffffffc00f08947 */ /* 0x004fea000383ffff */
[----:B------:R-:W-:Y:S05]  /*7bd0*/  BRA `(.L_x_34) ;  /* 0xffffffa400147947 */ /* 0x000fea000383ffff */
.L_x_40:
[----:B-1----:R1:W2:Y:S02]  /*7be0*/  SYNCS.PHASECHK.TRANS64.TRYWAIT P0, [R3+URZ+0xc0], R0 ;  /* 0x0000c000030075a7 */ /* 0x0022a400080011ff */
[----:B--2---:R-:W-:Y:S05]  /*7bf0*/  @!P0 NANOSLEEP.SYNCS 0x989680 ;  /* 0x009896800000895d */ /* 0x004fea0003900000 */
[----:B------:R-:W2:Y:S02]  /*7c00*/  @!P0 SYNCS.PHASECHK.TRANS64 P0, [R3+URZ+0xc0], R0 ;  /* 0x0000c000030085a7 */ /* 0x000ea400080010ff */
[----:B--2---:R-:W-:Y:S05]  /*7c10*/  @!P0 BRA `(.L_x_40) ;  /* 0xfffffffc00f08947 */ /* 0x004fea000383ffff */
[----:B------:R-:W-:Y:S05]  /*7c20*/  BRA `(.L_x_123) ;  /* 0xffffffa400b87947 */ /* 0x000fea000383ffff */
.L_x_44:
[----:B------:R-:W-:-:S07]  /*7c30*/  MOV R0, UR4 ;  /* 0x0000000400007c02 */ /* 0x000fce0008000f00 */
.L_x_124:
[----:B-1----:R1:W2:Y:S02]  /*7c40*/  SYNCS.PHASECHK.TRANS64.TRYWAIT P0, [R0+URZ], R2 ;  /* 0x00000002000075a7 */ /* 0x0022a400080011ff */
[----:B--2---:R-:W-:Y:S05]  /*7c50*/  @!P0 NANOSLEEP.SYNCS 0x989680 ;  /* 0x009896800000895d */ /* 0x004fea0003900000 */
[----:B------:R-:W2:Y:S02]  /*7c60*/  @!P0 SYNCS.PHASECHK.TRANS64 P0, [R0+URZ], R2 ;  /* 0x00000002000085a7 */ /* 0x000ea400080010ff */
[----:B--2---:R-:W-:Y:S05]  /*7c70*/  @!P0 BRA `(.L_x_124) ;  /* 0xfffffffc00f08947 */ /* 0x004fea000383ffff */
[----:B------:R-:W-:Y:S05]  /*7c80*/  BRA `(.L_x_125) ;  /* 0xffffffac005c7947 */ /* 0x000fea000383ffff */
.L_x_45:
[----:B------:R-:W-:-:S07]  /*7c90*/  MOV R0, UR5 ;  /* 0x0000000500007c02 */ /* 0x000fce0008000f00 */
.L_x_126:
[----:B-1----:R1:W2:Y:S02]  /*7ca0*/  SYNCS.PHASECHK.TRANS64.TRYWAIT P0, [R0+URZ], R3 ;  /* 0x00000003000075a7 */ /* 0x0022a400080011ff */
[----:B--2---:R-:W-:Y:S05]  /*7cb0*/  @!P0 NANOSLEEP.SYNCS 0x989680 ;  /* 0x009896800000895d */ /* 0x004fea0003900000 */
[----:B------:R-:W2:Y:S02]  /*7cc0*/  @!P0 SYNCS.PHASECHK.TRANS64 P0, [R0+URZ], R3 ;  /* 0x00000003000085a7 */ /* 0x000ea400080010ff */
[----:B--2---:R-:W-:Y:S05]  /*7cd0*/  @!P0 BRA `(.L_x_126) ;  /* 0xfffffffc00f08947 */ /* 0x004fea000383ffff */
[----:B------:R-:W-:Y:S05]  /*7ce0*/  BRA `(.L_x_127) ;  /* 0xffffffac00687947 */ /* 0x000fea000383ffff */
.L_x_46:
[----:B------:R-:W-:-:S07]  /*7cf0*/  MOV R0, UR5 ;  /* 0x0000000500007c02 */ /* 0x000fce0008000f00 */
.L_x_128:
[----:B-1----:R1:W2:Y:S02]  /*7d00*/  SYNCS.PHASECHK.TRANS64.TRYWAIT P0, [R0+URZ], R3 ;  /* 0x00000003000075a7 */ /* 0x0022a400080011ff */
[----:B--2---:R-:W-:Y:S05]  /*7d10*/  @!P0 NANOSLEEP.SYNCS 0x989680 ;  /* 0x009896800000895d */ /* 0x004fea0003900000 */
[----:B------:R-:W2:Y:S02]  /*7d20*/  @!P0 SYNCS.PHASECHK.TRANS64 P0, [R0+URZ], R3 ;  /* 0x00000003000085a7 */ /* 0x000ea400080010ff */
[----:B--2---:R-:W-:Y:S05]  /*7d30*/  @!P0 BRA `(.L_x_128) ;  /* 0xfffffffc00f08947 */ /* 0x004fea000383ffff */
[----:B------:R-:W-:Y:S05]  /*7d40*/  BRA `(.L_x_129) ;  /* 0xffffffac00747947 */ /* 0x000fea000383ffff */
.L_x_47:
[----:B------:R-:W-:-:S07]  /*7d50*/  MOV R0, UR5 ;  /* 0x0000000500007c02 */ /* 0x000fce0008000f00 */
.L_x_130:
[----:B-1----:R1:W2:Y:S02]  /*7d60*/  SYNCS.PHASECHK.TRANS64.TRYWAIT P0, [R0+URZ], R3 ;  /* 0x00000003000075a7 */ /* 0x0022a400080011ff */
[----:B--2---:R-:W-:Y:S05]  /*7d70*/  @!P0 NANOSLEEP.SYNCS 0x989680 ;  /* 0x009896800000895d */ /* 0x004fea0003900000 */
[----:B------:R-:W2:Y:S02]  /*7d80*/  @!P0 SYNCS.PHASECHK.TRANS64 P0, [R0+URZ], R3 ;  /* 0x00000003000085a7 */ /* 0x000ea400080010ff */
[----:B--2---:R-:W-:Y:S05]  /*7d90*/  @!P0 BRA `(.L_x_130) ;  /* 0xfffffffc00f08947 */ /* 0x004fea000383ffff */
[----:B------:R-:W-:Y:S05]  /*7da0*/  BRA `(.L_x_131) ;  /* 0xffffffac00807947 */ /* 0x000fea000383ffff */
.L_x_48:
[----:B------:R-:W-:-:S07]  /*7db0*/  MOV R0, UR5 ;  /* 0x0000000500007c02 */ /* 0x000fce0008000f00 */
.L_x_132:
[----:B-1----:R1:W2:Y:S02]  /*7dc0*/  SYNCS.PHASECHK.TRANS64.TRYWAIT P0, [R0+URZ], R3 ;  /* 0x00000003000075a7 */ /* 0x0022a400080011ff */
[----:B--2---:R-:W-:Y:S05]  /*7dd0*/  @!P0 NANOSLEEP.SYNCS 0x989680 ;  /* 0x009896800000895d */ /* 0x004fea0003900000 */
[----:B------:R-:W2:Y:S02]  /*7de0*/  @!P0 SYNCS.PHASECHK.TRANS64 P0, [R0+URZ], R3 ;  /* 0x00000003000085a7 */ /* 0x000ea400080010ff */
[----:B--2---:R-:W-:Y:S05]  /*7df0*/  @!P0 BRA `(.L_x_132) ;  /* 0xfffffffc00f08947 */ /* 0x004fea000383ffff */
[----:B------:R-:W-:Y:S05]  /*7e00*/  BRA `(.L_x_133) ;  /* 0xffffffac008c7947 */ /* 0x000fea000383ffff */
.L_x_49:
[----:B------:R-:W-:-:S07]  /*7e10*/  MOV R0, UR5 ;  /* 0x0000000500007c02 */ /* 0x000fce0008000f00 */
.L_x_134:
[----:B-1----:R1:W2:Y:S02]  /*7e20*/  SYNCS.PHASECHK.TRANS64.TRYWAIT P0, [R0+URZ], R3 ;  /* 0x00000003000075a7 */ /* 0x0022a400080011ff */
[----:B--2---:R-:W-:Y:S05]  /*7e30*/  @!P0 NANOSLEEP.SYNCS 0x989680 ;  /* 0x009896800000895d */ /* 0x004fea0003900000 */
[----:B------:R-:W2:Y:S02]  /*7e40*/  @!P0 SYNCS.PHASECHK.TRANS64 P0, [R0+URZ], R3 ;  /* 0x00000003000085a7 */ /* 0x000ea400080010ff */
[----:B--2---:R-:W-:Y:S05]  /*7e50*/  @!P0 BRA `(.L_x_134) ;  /* 0xfffffffc00f08947 */ /* 0x004fea000383ffff */
[----:B------:R-:W-:Y:S05]  /*7e60*/  BRA `(.L_x_135) ;  /* 0xffffffac00987947 */ /* 0x000fea000383ffff */
.L_x_50:
[----:B------:R-:W-:-:S07]  /*7e70*/  MOV R0, UR5 ;  /* 0x0000000500007c02 */ /* 0x000fce0008000f00 */
.L_x_136:
[----:B-1----:R1:W2:Y:S02]  /*7e80*/  SYNCS.PHASECHK.TRANS64.TRYWAIT P0, [R0+URZ], R3 ;  /* 0x00000003000075a7 */ /* 0x0022a400080011ff */
[----:B--2---:R-:W-:Y:S05]  /*7e90*/  @!P0 NANOSLEEP.SYNCS 0x989680 ;  /* 0x009896800000895d */ /* 0x004fea0003900000 */
[----:B------:R-:W2:Y:S02]  /*7ea0*/  @!P0 SYNCS.PHASECHK.TRANS64 P0, [R0+URZ], R3 ;  /* 0x00000003000085a7 */ /* 0x000ea400080010ff */
[----:B--2---:R-:W-:Y:S05]  /*7eb0*/  @!P0 BRA `(.L_x_136) ;  /* 0xfffffffc00f08947 */ /* 0x004fea000383ffff */
[----:B------:R-:W-:Y:S05]  /*7ec0*/  BRA `(.L_x_137) ;  /* 0xffffffac00a47947 */ /* 0x000fea000383ffff */
.L_x_51:
[----:B------:R-:W-:-:S07]  /*7ed0*/  MOV R0, UR5 ;  /* 0x0000000500007c02 */ /* 0x000fce0008000f00 */
.L_x_138:
[----:B-1----:R1:W2:Y:S02]  /*7ee0*/  SYNCS.PHASECHK.TRANS64.TRYWAIT P0, [R0+URZ], R3 ;  /* 0x00000003000075a7 */ /* 0x0022a400080011ff */
[----:B--2---:R-:W-:Y:S05]  /*7ef0*/  @!P0 NANOSLEEP.SYNCS 0x989680 ;  /* 0x009896800000895d */ /* 0x004fea0003900000 */
[----:B------:R-:W2:Y:S02]  /*7f00*/  @!P0 SYNCS.PHASECHK.TRANS64 P0, [R0+URZ], R3 ;  /* 0x00000003000085a7 */ /* 0x000ea400080010ff */
[----:B--2---:R-:W-:Y:S05]  /*7f10*/  @!P0 BRA `(.L_x_138) ;  /* 0xfffffffc00f08947 */ /* 0x004fea000383ffff */
[----:B------:R-:W-:Y:S05]  /*7f20*/  BRA `(.L_x_139) ;  /* 0xffffffac00b07947 */ /* 0x000fea000383ffff */
.L_x_52:
[----:B------:R-:W-:-:S07]  /*7f30*/  MOV R0, UR5 ;  /* 0x0000000500007c02 */ /* 0x000fce0008000f00 */
.L_x_140:
[----:B-1----:R1:W2:Y:S02]  /*7f40*/  SYNCS.PHASECHK.TRANS64.TRYWAIT P0, [R0+URZ], R3 ;  /* 0x00000003000075a7 */ /* 0x0022a400080011ff */
[----:B--2---:R-:W-:Y:S05]  /*7f50*/  @!P0 NANOSLEEP.SYNCS 0x989680 ;  /* 0x009896800000895d */ /* 0x004fea0003900000 */
[----:B------:R-:W2:Y:S02]  /*7f60*/  @!P0 SYNCS.PHASECHK.TRANS64 P0, [R0+URZ], R3 ;  /* 0x00000003000085a7 */ /* 0x000ea400080010ff */
[----:B--2---:R-:W-:Y:S05]  /*7f70*/  @!P0 BRA `(.L_x_140) ;  /* 0xfffffffc00f08947 */ /* 0x004fea000383ffff */
[----:B------:R-:W-:Y:S05]  /*7f80*/  BRA `(.L_x_141) ;  /* 0xffffffac00bc7947 */ /* 0x000fea000383ffff */
.L_x_55:
[----:B-1----:R1:W2:Y:S02]  /*7f90*/  SYNCS.PHASECHK.TRANS64.TRYWAIT P0, [R2+URZ+0x120], R4 ;  /* 0x00012004020075a7 */ /* 0x0022a400080011ff */
[----:B--2---:R-:W-:Y:S05]  /*7fa0*/  @!P0 NANOSLEEP.SYNCS 0x989680 ;  /* 0x009896800000895d */ /* 0x004fea0003900000 */
[----:B------:R-:W2:Y:S02]  /*7fb0*/  @!P0 SYNCS.PHASECHK.TRANS64 P0, [R2+URZ+0x120], R4 ;  /* 0x00012004020085a7 */ /* 0x000ea400080010ff */
[----:B--2---:R-:W-:Y:S05]  /*7fc0*/  @!P0 BRA `(.L_x_55) ;  /* 0xfffffffc00f08947 */ /* 0x004fea000383ffff */
[----:B------:R-:W-:Y:S05]  /*7fd0*/  BRA `(.L_x_142) ;  /* 0xffffffb000207947 */ /* 0x000fea000383ffff */
.L_x_56:
[----:B------:R-:W-:-:S07]  /*7fe0*/  MOV R2, UR4 ;  /* 0x0000000400027c02 */ /* 0x000fce0008000f00 */
.L_x_143:
[----:B-1----:R1:W2:Y:S02]  /*7ff0*/  SYNCS.PHASECHK.TRANS64.TRYWAIT P0, [R2+URZ+0xd0], R5 ;  /* 0x0000d005020075a7 */ /* 0x0022a400080011ff */
[----:B--2---:R-:W-:Y:S05]  /*8000*/  @!P0 NANOSLEEP.SYNCS 0x989680 ;  /* 0x009896800000895d */ /* 0x004fea0003900000 */
[----:B------:R-:W2:Y:S02]  /*8010*/  @!P0 SYNCS.PHASECHK.TRANS64 P0, [R2+URZ+0xd0], R5 ;  /* 0x0000d005020085a7 */ /* 0x000ea400080010ff */
[----:B--2---:R-:W-:Y:S05]  /*8020*/  @!P0 BRA `(.L_x_143) ;  /* 0xfffffffc00f08947 */ /* 0x004fea000383ffff */
[----:B------:R-:W-:Y:S05]  /*8030*/  BRA `(.L_x_144) ;  /* 0xffffffb000307947 */ /* 0x000fea000383ffff */
.L_x_57:
[----:B-1----:R1:W2:Y:S02]  /*8040*/  SYNCS.PHASECHK.TRANS64.TRYWAIT P1, [R2+URZ+0xc0], R4 ;  /* 0x0000c004020075a7 */ /* 0x0022a400080211ff */
[----:B--2---:R-:W-:Y:S05]  /*8050*/  @!P1 NANOSLEEP.SYNCS 0x989680 ;  /* 0x009896800000995d */ /* 0x004fea0003900000 */
[----:B------:R-:W2:Y:S02]  /*8060*/  @!P1 SYNCS.PHASECHK.TRANS64 P1, [R2+URZ+0xc0], R4 ;  /* 0x0000c004020095a7 */ /* 0x000ea400080210ff */
[----:B--2---:R-:W-:Y:S05]  /*8070*/  @!P1 BRA `(.L_x_57) ;  /* 0xfffffffc00f09947 */ /* 0x004fea000383ffff */
[----:B------:R-:W-:Y:S05]  /*8080*/  BRA `(.L_x_145) ;  /* 0xffffffb000607947 */ /* 0x000fea000383ffff */
.L_x_60:
[----:B------:R-:W-:-:S07]  /*8090*/  MOV R0, UR4 ;  /* 0x0000000400007c02 */ /* 0x000fce0008000f00 */
.L_x_146:
[----:B-1----:R1:W2:Y:S02]  /*80a0*/  SYNCS.PHASECHK.TRANS64.TRYWAIT P0, [R0+URZ+0xd0], R2 ;  /* 0x0000d002000075a7 */ /* 0x0022a400080011ff */
[----:B--2---:R-:W-:Y:S05]  /*80b0*/  @!P0 NANOSLEEP.SYNCS 0x989680 ;  /* 0x009896800000895d */ /* 0x004fea0003900000 */
[----:B------:R-:W2:Y:S02]  /*80c0*/  @!P0 SYNCS.PHASECHK.TRANS64 P0, [R0+URZ+0xd0], R2 ;  /* 0x0000d002000085a7 */ /* 0x000ea400080010ff */
[----:B--2---:R-:W-:Y:S05]  /*80d0*/  @!P0 BRA `(.L_x_146) ;  /* 0xfffffffc00f08947 */ /* 0x004fea000383ffff */
[----:B------:R-:W-:Y:S05]  /*80e0*/  BRA `(.L_x_59) ;  /* 0xffffffb000b47947 */ /* 0x000fea000383ffff */
.L_x_69:
[----:B-1----:R-:W-:-:S04]  /*80f0*/  MOV R5, UR5 ;  /* 0x0000000500057c02 */ /* 0x002fc80008000f00 */
[----:B------:R1:W2:Y:S03]  /*8100*/  SYNCS.PHASECHK.TRANS64.TRYWAIT P0, [R5+URZ+0x8], R6 ;  /* 0x00000806050075a7 */ /* 0x0002a600080011ff */
[----:B--2---:R-:W-:Y:S05]  /*8110*/  @!P0 NANOSLEEP.SYNCS 0x989680 ;  /* 0x009896800000895d */ /* 0x004fea0003900000 */
[----:B------:R-:W2:Y:S02]  /*8120*/  @!P0 SYNCS.PHASECHK.TRANS64 P0, [R5+URZ+0x8], R6 ;  /* 0x00000806050085a7 */ /* 0x000ea400080010ff */
[----:B--2---:R-:W-:Y:S05]  /*8130*/  @!P0 BRA `(.L_x_69) ;  /* 0xfffffffc00ec8947 */ /* 0x004fea000383ffff */
[----:B------:R-:W-:Y:S05]  /*8140*/  BRA `(.L_x_68) ;  /* 0xffffffb4006c7947 */ /* 0x000fea000383ffff */
.L_x_71:
[----:B------:R-:W-:Y:S01]  /*8150*/  BSSY B0, `(.L_x_147) ;  /* 0x0000006000007945 */ /* 0x000fe20003800000 */
[----:B------:R-:W-:-:S07]  /*8160*/  MOV R15, 0xffffffff ;  /* 0xffffffff000f7802 */ /* 0x000fce0000000f00 */
[----:B-1---5:R-:W-:Y:S05]  /*8170*/  WARPSYNC.COLLECTIVE R15, `(.L_x_148) ;  /* 0x000000000f0c7348 */ /* 0x022fea0003c00000 */
[----:B------:R-:W-:Y:S02]  /*8180*/  ELECT P6, UR79, PT ;  /* 0x00000000004f782f */ /* 0x000fe400038c0000 */
[----:B------:R-:W-:Y:S01]  /*8190*/  MOV R14, UR79 ;  /* 0x0000004f000e7c02 */ /* 0x000fe20008000f00 */
[----:B-1---5:R-:W-:Y:S10]  /*81a0*/  ENDCOLLECTIVE ;  /* 0x000000000000791b */ /* 0x022ff40003800000 */
.L_x_148:
[----:B------:R-:W-:Y:S05]  /*81b0*/  BSYNC B0 ;  /* 0x0000000000007941 */ /* 0x000fea0003800000 */
.L_x_147:
[----:B------:R-:W-:Y:S01]  /*81c0*/  PLOP3.LUT P0, PT, P6, PT, PT, 0x80, 0x8 ;  /* 0x000000000008781c */ /* 0x000fe2000370f070 */
[----:B------:R-:W-:-:S12]  /*81d0*/  BRA `(.L_x_149) ;  /* 0xffffffb400987947 */ /* 0x000fd8000383ffff */
.L_x_73:
[----:B-1----:R-:W-:-:S04]  /*81e0*/  MOV R0, UR5 ;  /* 0x0000000500007c02 */ /* 0x002fc80008000f00 */
[----:B------:R1:W2:Y:S03]  /*81f0*/  SYNCS.PHASECHK.TRANS64.TRYWAIT P0, [R0+URZ+0x8], R4 ;  /* 0x00000804000075a7 */ /* 0x0002a600080011ff */
[----:B--2---:R-:W-:Y:S05]  /*8200*/  @!P0 NANOSLEEP.SYNCS 0x989680 ;  /* 0x009896800000895d */ /* 0x004fea0003900000 */
[----:B------:R-:W2:Y:S02]  /*8210*/  @!P0 SYNCS.PHASECHK.TRANS64 P0, [R0+URZ+0x8], R4 ;  /* 0x00000804000085a7 */ /* 0x000ea400080010ff */
[----:B--2---:R-:W-:Y:S05]  /*8220*/  @!P0 BRA `(.L_x_73) ;  /* 0xfffffffc00ec8947 */ /* 0x004fea000383ffff */
[----:B------:R-:W-:Y:S05]  /*8230*/  BRA `(.L_x_72) ;  /* 0xffffffb4009c7947 */ /* 0x000fea000383ffff */
.L_x_74:
[----:B-1----:R1:W2:Y:S02]  /*8240*/  SYNCS.PHASECHK.TRANS64.TRYWAIT P0, [R0+URZ+0xc0], R4 ;  /* 0x0000c004000075a7 */ /* 0x0022a400080011ff */
[----:B--2---:R-:W-:Y:S05]  /*8250*/  @!P0 NANOSLEEP.SYNCS 0x989680 ;  /* 0x009896800000895d */ /* 0x004fea0003900000 */
[----:B------:R-:W2:Y:S02]  /*8260*/  @!P0 SYNCS.PHASECHK.TRANS64 P0, [R0+URZ+0xc0], R4 ;  /* 0x0000c004000085a7 */ /* 0x000ea400080010ff */
[----:B--2---:R-:W-:Y:S05]  /*8270*/  @!P0 BRA `(.L_x_74) ;  /* 0xfffffffc00f08947 */ /* 0x004fea000383ffff */
[----:B------:R-:W-:Y:S05]  /*8280*/  BRA `(.L_x_150) ;  /* 0xffffffb800887947 */ /* 0x000fea000383ffff */
.L_x_76:
[----:B------:R-:W-:-:S07]  /*8290*/  MOV R0, UR31 ;  /* 0x0000001f00007c02 */ /* 0x000fce0008000f00 */
.L_x_151:
[----:B-1----:R1:W2:Y:S02]  /*82a0*/  SYNCS.PHASECHK.TRANS64.TRYWAIT P0, [R0+URZ+0x100], R4 ;  /* 0x00010004000075a7 */ /* 0x0022a400080011ff */
[----:B--2---:R-:W-:Y:S05]  /*82b0*/  @!P0 NANOSLEEP.SYNCS 0x989680 ;  /* 0x009896800000895d */ /* 0x004fea0003900000 */
[----:B------:R-:W2:Y:S02]  /*82c0*/  @!P0 SYNCS.PHASECHK.TRANS64 P0, [R0+URZ+0x100], R4 ;  /* 0x00010004000085a7 */ /* 0x000ea400080010ff */
[----:B--2---:R-:W-:Y:S05]  /*82d0*/  @!P0 BRA `(.L_x_151) ;  /* 0xfffffffc00f08947 */ /* 0x004fea000383ffff */
[----:B------:R-:W-:Y:S05]  /*82e0*/  BRA `(.L_x_152) ;  /* 0xffffffb800d47947 */ /* 0x000fea000383ffff */
.L_x_79:
[----:B------:R-:W-:Y:S07]  /*82f0*/  MOV R0, UR5 ;  /* 0x0000000500007c02 */ /* 0x000fee0008000f00 */
.L_x_153:
[----:B-1----:R1:W2:Y:S02]  /*8300*/  SYNCS.PHASECHK.TRANS64.TRYWAIT P0, [R0+URZ], R4 ;  /* 0x00000004000075a7 */ /* 0x0022a400080011ff */
[----:B--2---:R-:W-:Y:S05]  /*8310*/  @!P0 NANOSLEEP.SYNCS 0x989680 ;  /* 0x009896800000895d */ /* 0x004fea0003900000 */
[----:B------:R-:W2:Y:S02]  /*8320*/  @!P0 SYNCS.PHASECHK.TRANS64 P0, [R0+URZ], R4 ;  /* 0x00000004000085a7 */ /* 0x000ea400080010ff */
[----:B--2---:R-:W-:Y:S05]  /*8330*/  @!P0 BRA `(.L_x_153) ;  /* 0xfffffffc00f08947 */ /* 0x004fea000383ffff */
[----:B------:R-:W-:Y:S05]  /*8340*/  BRA `(.L_x_78) ;  /* 0xffffffb800e87947 */ /* 0x000fea000383ffff */
.L_x_83:
[----:B-1----:R-:W-:-:S07]  /*8350*/  MOV R0, UR4 ;  /* 0x0000000400007c02 */ /* 0x002fce0008000f00 */
.L_x_154:
[----:B-1----:R1:W2:Y:S02]  /*8360*/  SYNCS.PHASECHK.TRANS64.TRYWAIT P0, [R0+URZ], R2 ;  /* 0x00000002000075a7 */ /* 0x0022a400080011ff */
[----:B--2---:R-:W-:Y:S05]  /*8370*/  @!P0 NANOSLEEP.SYNCS 0x989680 ;  /* 0x009896800000895d */ /* 0x004fea0003900000 */
[----:B------:R-:W2:Y:S02]  /*8380*/  @!P0 SYNCS.PHASECHK.TRANS64 P0, [R0+URZ], R2 ;  /* 0x00000002000085a7 */ /* 0x000ea400080010ff */
[----:B--2---:R-:W-:Y:S05]  /*8390*/  @!P0 BRA `(.L_x_154) ;  /* 0xfffffffc00f08947 */ /* 0x004fea000383ffff */
[----:B------:R-:W-:Y:S05]  /*83a0*/  BRA `(.L_x_155) ;  /* 0xffffffbc00dc7947 */ /* 0x000fea000383ffff */
.L_x_84:
[----:B------:R-:W-:-:S07]  /*83b0*/  MOV R0, UR5 ;  /* 0x0000000500007c02 */ /* 0x000fce0008000f00 */
.L_x_156:
[----:B-1----:R1:W2:Y:S02]  /*83c0*/  SYNCS.PHASECHK.TRANS64.TRYWAIT P0, [R0+URZ], R3 ;  /* 0x00000003000075a7 */ /* 0x0022a400080011ff */
[----:B--2---:R-:W-:Y:S05]  /*83d0*/  @!P0 NANOSLEEP.SYNCS 0x989680 ;  /* 0x009896800000895d */ /* 0x004fea0003900000 */
[----:B------:R-:W2:Y:S02]  /*83e0*/  @!P0 SYNCS.PHASECHK.TRANS64 P0, [R0+URZ], R3 ;  /* 0x00000003000085a7 */ /* 0x000ea400080010ff */
[----:B--2---:R-:W-:Y:S05]  /*83f0*/  @!P0 BRA `(.L_x_156) ;  /* 0xfffffffc00f08947 */ /* 0x004fea000383ffff */
[----:B------:R-:W-:Y:S05]  /*8400*/  BRA `(.L_x_157) ;  /* 0xffffffbc00e87947 */ /* 0x000fea000383ffff */
.L_x_85:
[----:B------:R-:W-:-:S07]  /*8410*/  MOV R0, UR5 ;  /* 0x0000000500007c02 */ /* 0x000fce0008000f00 */
.L_x_158:
[----:B-1----:R1:W2:Y:S02]  /*8420*/  SYNCS.PHASECHK.TRANS64.TRYWAIT P0, [R0+URZ], R3 ;  /* 0x00000003000075a7 */ /* 0x0022a400080011ff */
[----:B--2---:R-:W-:Y:S05]  /*8430*/  @!P0 NANOSLEEP.SYNCS 0x989680 ;  /* 0x009896800000895d */ /* 0x004fea0003900000 */
[----:B------:R-:W2:Y:S02]  /*8440*/  @!P0 SYNCS.PHASECHK.TRANS64 P0, [R0+URZ], R3 ;  /* 0x00000003000085a7 */ /* 0x000ea400080010ff */
[----:B--2---:R-:W-:Y:S05]  /*8450*/  @!P0 BRA `(.L_x_158) ;  /* 0xfffffffc00f08947 */ /* 0x004fea000383ffff */
[----:B------:R-:W-:Y:S05]  /*8460*/  BRA `(.L_x_159) ;  /* 0xffffffbc00f47947 */ /* 0x000fea000383ffff */
.L_x_88:
[----:B------:R-:W-:-:S07]  /*8470*/  MOV R0, UR26 ;  /* 0x0000001a00007c02 */ /* 0x000fce0008000f00 */
.L_x_160:
[----:B-1----:R1:W2:Y:S02]  /*8480*/  SYNCS.PHASECHK.TRANS64.TRYWAIT P1, [R0+URZ+0x140], R2 ;  /* 0x00014002000075a7 */ /* 0x0022a400080211ff */
[----:B--2---:R-:W-:Y:S05]  /*8490*/  @!P1 NANOSLEEP.SYNCS 0x989680 ;  /* 0x009896800000995d */ /* 0x004fea0003900000 */
[----:B------:R-:W2:Y:S02]  /*84a0*/  @!P1 SYNCS.PHASECHK.TRANS64 P1, [R0+URZ+0x140], R2 ;  /* 0x00014002000095a7 */ /* 0x000ea400080210ff */
[----:B--2---:R-:W-:Y:S05]  /*84b0*/  @!P1 BRA `(.L_x_160) ;  /* 0xfffffffc00f09947 */ /* 0x004fea000383ffff */
[----:B------:R-:W-:Y:S05]  /*84c0*/  BRA `(.L_x_161) ;  /* 0xffffffc000407947 */ /* 0x000fea000383ffff */
.L_x_93:
[----:B--2---:R2:W4:Y:S02]  /*84d0*/  SYNCS.PHASECHK.TRANS64.TRYWAIT P0, [R7+URZ+0xc0], R0 ;  /* 0x0000c000070075a7 */ /* 0x00452400080011ff */
[----:B----4-:R-:W-:Y:S05]  /*84e0*/  @!P0 NANOSLEEP.SYNCS 0x989680 ;  /* 0x009896800000895d */ /* 0x010fea0003900000 */
[----:B------:R-:W4:Y:S02]  /*84f0*/  @!P0 SYNCS.PHASECHK.TRANS64 P0, [R7+URZ+0xc0], R0 ;  /* 0x0000c000070085a7 */ /* 0x000f2400080010ff */
[----:B----4-:R-:W-:Y:S05]  /*8500*/  @!P0 BRA `(.L_x_93) ;  /* 0xfffffffc00f08947 */ /* 0x010fea000383ffff */
[----:B------:R-:W-:Y:S05]  /*8510*/  BRA `(.L_x_162) ;  /* 0xffffffc400607947 */ /* 0x000fea000383ffff */
.L_x_96:
[----:B-1----:R-:W-:Y:S07]  /*8520*/  MOV R0, UR17 ;  /* 0x0000001100007c02 */ /* 0x002fee0008000f00 */
.L_x_163:
[----:B-1----:R1:W2:Y:S02]  /*8530*/  SYNCS.PHASECHK.TRANS64.TRYWAIT P2, [R0+URZ+0xb8], R7 ;  /* 0x0000b807000075a7 */ /* 0x0022a400080411ff */
[----:B--2---:R-:W-:Y:S05]  /*8540*/  @!P2 NANOSLEEP.SYNCS 0x989680 ;  /* 0x009896800000a95d */ /* 0x004fea0003900000 */
[----:B------:R-:W2:Y:S02]  /*8550*/  @!P2 SYNCS.PHASECHK.TRANS64 P2, [R0+URZ+0xb8], R7 ;  /* 0x0000b8070000a5a7 */ /* 0x000ea400080410ff */
[----:B--2---:R-:W-:Y:S05]  /*8560*/  @!P2 BRA `(.L_x_163) ;  /* 0xfffffffc00f0a947 */ /* 0x004fea000383ffff */
[----:B------:R-:W-:Y:S05]  /*8570*/  BRA `(.L_x_95) ;  /* 0xffffffc800c07947 */ /* 0x000fea000383ffff */
.L_x_99:
[----:B-1----:R-:W-:Y:S07]  /*8580*/  MOV R0, UR17 ;  /* 0x0000001100007c02 */ /* 0x002fee0008000f00 */
.L_x_164:
[----:B-1----:R1:W2:Y:S02]  /*8590*/  SYNCS.PHASECHK.TRANS64.TRYWAIT P0, [R0+URZ+0xa8], R6 ;  /* 0x0000a806000075a7 */ /* 0x0022a400080011ff */
[----:B--2---:R-:W-:Y:S05]  /*85a0*/  @!P0 NANOSLEEP.SYNCS 0x989680 ;  /* 0x009896800000895d */ /* 0x004fea0003900000 */
[----:B------:R-:W2:Y:S02]  /*85b0*/  @!P0 SYNCS.PHASECHK.TRANS64 P0, [R0+URZ+0xa8], R6 ;  /* 0x0000a806000085a7 */ /* 0x000ea400080010ff */
[----:B--2---:R-:W-:Y:S05]  /*85c0*/  @!P0 BRA `(.L_x_164) ;  /* 0xfffffffc00f08947 */ /* 0x004fea000383ffff */
[----:B------:R-:W-:Y:S05]  /*85d0*/  BRA `(.L_x_165) ;  /* 0xffffffcc00107947 */ /* 0x000fea000383ffff */
.L_x_102:
[----:B--2---:R2:W3:Y:S02]  /*85e0*/  SYNCS.PHASECHK.TRANS64.TRYWAIT P0, [R3+URZ+0xc0], R0 ;  /* 0x0000c000030075a7 */ /* 0x0044e400080011ff */
[----:B---3--:R-:W-:Y:S05]  /*85f0*/  @!P0 NANOSLEEP.SYNCS 0x989680 ;  /* 0x009896800000895d */ /* 0x008fea0003900000 */
[----:B------:R-:W3:Y:S02]  /*8600*/  @!P0 SYNCS.PHASECHK.TRANS64 P0, [R3+URZ+0xc0], R0 ;  /* 0x0000c000030085a7 */ /* 0x000ee400080010ff */
[----:B---3--:R-:W-:Y:S05]  /*8610*/  @!P0 BRA `(.L_x_102) ;  /* 0xfffffffc00f08947 */ /* 0x008fea000383ffff */
[----:B------:R-:W-:Y:S05]  /*8620*/  BRA `(.L_x_166) ;  /* 0xffffffd000547947 */ /* 0x000fea000383ffff */
.L_x_113:
[----:B-1----:R-:W-:Y:S04]  /*8630*/  MOV R0, UR44 ;  /* 0x0000002c00007c02 */ /* 0x002fe80008000f00 */
[----:B------:R1:W2:Y:S03]  /*8640*/  SYNCS.PHASECHK.TRANS64.TRYWAIT P1, [R0+URZ+0xa0], R3 ;  /* 0x0000a003000075a7 */ /* 0x0002a600080211ff */
[----:B--2---:R-:W-:Y:S05]  /*8650*/  @!P1 NANOSLEEP.SYNCS 0x989680 ;  /* 0x009896800000995d */ /* 0x004fea0003900000 */
[----:B------:R-:W2:Y:S02]  /*8660*/  @!P1 SYNCS.PHASECHK.TRANS64 P1, [R0+URZ+0xa0], R3 ;  /* 0x0000a003000095a7 */ /* 0x000ea400080210ff */
[----:B--2---:R-:W-:Y:S05]  /*8670*/  @!P1 BRA `(.L_x_113) ;  /* 0xfffffffc00ec9947 */ /* 0x004fea000383ffff */
[----:B------:R-:W-:Y:S05]  /*8680*/  BRA `(.L_x_112) ;  /* 0xffffffdc00a87947 */ /* 0x000fea000383ffff */
.L_x_115:
[----:B------:R1:W1:Y:S02]  /*8690*/  SYNCS.PHASECHK.TRANS64.TRYWAIT P1, [R143+URZ+0xe0], R4 ;  /* 0x0000e0048f0075a7 */ /* 0x00026400080211ff */
[----:B-1----:R-:W-:Y:S05]  /*86a0*/  @!P1 NANOSLEEP.SYNCS 0x989680 ;  /* 0x009896800000995d */ /* 0x002fea0003900000 */
[----:B------:R-:W1:Y:S02]  /*86b0*/  @!P1 SYNCS.PHASECHK.TRANS64 P1, [R143+URZ+0xe0], R4 ;  /* 0x0000e0048f0095a7 */ /* 0x000e6400080210ff */
[----:B-1----:R-:W-:Y:S05]  /*86c0*/  @!P1 BRA `(.L_x_115) ;  /* 0xfffffffc00f09947 */ /* 0x002fea000383ffff */
[----:B------:R-:W-:Y:S05]  /*86d0*/  BRA `(.L_x_114) ;  /* 0xffffffdc00f07947 */ /* 0x000fea000383ffff */
        .weak           $__internal_0_$__cuda_sm10x_tcgen05_guardrail_trap_col_being_dealloced_not_returned_by_alloc
        .type           $__internal_0_$__cuda_sm10x_tcgen05_guardrail_trap_col_being_dealloced_not_returned_by_alloc,@function
        .size           $__internal_0_$__cuda_sm10x_tcgen05_guardrail_trap_col_being_dealloced_not_returned_by_alloc,($__internal_1_$__cuda_sm10x_tcgen05_guardrail_trap_phase_invalid_during_alloc - $__internal_0_$__cuda_sm10x_tcgen05_guardrail_trap_col_being_dealloced_not_returned_by_alloc)
$__internal_0_$__cuda_sm10x_tcgen05_guardrail_trap_col_being_dealloced_not_returned_by_alloc:
[----:B------:R-:W-:Y:S05]  /*86e0*/  BPT.TRAP 0x1 ;  /* 0x000000040000795c */ /* 0x000fea0000300000 */
[----:B------:R-:W-:-:S04]  /*86f0*/  HFMA2 R3, -RZ, RZ, 0, 0 ;  /* 0x00000000ff037431 */ /* 0x000fc800000001ff */
[----:B------:R-:W-:Y:S05]  /*8700*/  RET.REL.NODEC R2 `(_ZN7cutlass13device_kernelINS_4gemm6kernel13GemmUniversalIN4cute5tupleIJiiiiEEENS1_10collective13CollectiveMmaINS1_35MainloopSm100TmaUmmaWarpSpecializedILi10ELi2ELi4ENS5_IJNS4_1CILi2EEESB_NSA_ILi1EEEEEEEENS5_IJNSA_ILi256EEENSA_ILi64EEENSA_ILi128EEEEEENS_12float_e4m3_tENS5_IJlSC_lEEESJ_SK_NS4_8TiledMMAINS4_8MMA_AtomIJNS4_10MMA_TraitsINS4_25SM100_MMA_F8F6F4_2x1SM_SSEJSJ_SJ_fSF_SG_NS4_17integral_constantINS4_4UMMA5MajorELSR_0EEESS_NSP_INSQ_7ScaleInELST_0EEESU_EEEEEENS4_6LayoutINS5_IJSC_SC_SC_EEENS5_IJNSA_ILi0EEESZ_SZ_EEEEENS5_IJNS4_10UnderscoreES12_S12_EEEEENS4_28SM100_TMA_2SM_LOAD_MULTICASTENS4_14ComposedLayoutINS4_7SwizzleILi3ELi4ELi3EEENS4_18smem_ptr_flag_bitsILi8EEENSX_INS5_IJNSA_ILi8EEESH_EEENS5_IJSH_SC_EEEEEEEvNS4_8identityENS4_18SM100_TMA_2SM_LOADES1F_vS1G_EENS_8epilogue10collective18CollectiveEpilogueINS1J_23Sm100TmaWarpSpecializedILi1ELi1ELi64ELb0ELb0EEEJNS5_IJSH_SG_SH_EEENS5_IJNSX_ISH_SC_EENSX_ISG_SC_EEEEESJ_SK_SJ_SK_NS1J_6fusion15FusionCallbacksIS1N_NS1S_17LinearCombinationISJ_fSJ_fLNS_15FloatRoundStyleE2EEES1O_S1R_JEEENS4_5SM1004TMEM4LOAD26SM100_TMEM_LOAD_32dp32b64xENS4_13SM90_TMA_LOADENS16_INS17_ILi2ELi4ELi3EEES1A_NSX_INS5_IJS1B_SG_EEENS5_IJSG_SC_EEEEEEENS4_39AutoVectorizingCopyWithAssumedAlignmentILi128EEENS4_14SM90_TMA_STOREES27_S29_S29_EEEvvEEEEvNT_6ParamsE) ;  /* 0xffffff78023c7950 */ /* 0x000fea0003c3ffff */
        .weak           $__internal_1_$__cuda_sm10x_tcgen05_guardrail_trap_phase_invalid_during_alloc
        .type           $__internal_1_$__cuda_sm10x_tcgen05_guardrail_trap_phase_invalid_during_alloc,@function
        .size           $__internal_1_$__cuda_sm10x_tcgen05_guardrail_trap_phase_invalid_during_alloc,($__internal_2_$__cuda_sm10x_tcgen05_guardrail_trap_unallocated_columns_being_dealloced - $__internal_1_$__cuda_sm10x_tcgen05_guardrail_trap_phase_invalid_during_alloc)
$__internal_1_$__cuda_sm10x_tcgen05_guardrail_trap_phase_invalid_during_alloc:
[----:B------:R-:W-:Y:S05]  /*8710*/  BPT.TRAP 0x1 ;  /* 0x000000040000795c */ /* 0x000fea0000300000 */
[----:B------:R-:W-:-:S04]  /*8720*/  MOV R5, 0x0 ;  /* 0x0000000000057802 */ /* 0x000fc80000000f00 */
[----:B------:R-:W-:Y:S05]  /*8730*/  RET.REL.NODEC R4 `(_ZN7cutlass13device_kernelINS_4gemm6kernel13GemmUniversalIN4cute5tupleIJiiiiEEENS1_10collective13CollectiveMmaINS1_35MainloopSm100TmaUmmaWarpSpecializedILi10ELi2ELi4ENS5_IJNS4_1CILi2EEESB_NSA_ILi1EEEEEEEENS5_IJNSA_ILi256EEENSA_ILi64EEENSA_ILi128EEEEEENS_12float_e4m3_tENS5_IJlSC_lEEESJ_SK_NS4_8TiledMMAINS4_8MMA_AtomIJNS4_10MMA_TraitsINS4_25SM100_MMA_F8F6F4_2x1SM_SSEJSJ_SJ_fSF_SG_NS4_17integral_constantINS4_4UMMA5MajorELSR_0EEESS_NSP_INSQ_7ScaleInELST_0EEESU_EEEEEENS4_6LayoutINS5_IJSC_SC_SC_EEENS5_IJNSA_ILi0EEESZ_SZ_EEEEENS5_IJNS4_10UnderscoreES12_S12_EEEEENS4_28SM100_TMA_2SM_LOAD_MULTICASTENS4_14ComposedLayoutINS4_7SwizzleILi3ELi4ELi3EEENS4_18smem_ptr_flag_bitsILi8EEENSX_INS5_IJNSA_ILi8EEESH_EEENS5_IJSH_SC_EEEEEEEvNS4_8identityENS4_18SM100_TMA_2SM_LOADES1F_vS1G_EENS_8epilogue10collective18CollectiveEpilogueINS1J_23Sm100TmaWarpSpecializedILi1ELi1ELi64ELb0ELb0EEEJNS5_IJSH_SG_SH_EEENS5_IJNSX_ISH_SC_EENSX_ISG_SC_EEEEESJ_SK_SJ_SK_NS1J_6fusion15FusionCallbacksIS1N_NS1S_17LinearCombinationISJ_fSJ_fLNS_15FloatRoundStyleE2EEES1O_S1R_JEEENS4_5SM1004TMEM4LOAD26SM100_TMEM_LOAD_32dp32b64xENS4_13SM90_TMA_LOADENS16_INS17_ILi2ELi4ELi3EEES1A_NSX_INS5_IJS1B_SG_EEENS5_IJSG_SC_EEEEEEENS4_39AutoVectorizingCopyWithAssumedAlignmentILi128EEENS4_14SM90_TMA_STOREES27_S29_S29_EEEvvEEEEvNT_6ParamsE) ;  /* 0xffffff7804307950 */ /* 0x000fea0003c3ffff */
        .weak           $__internal_2_$__cuda_sm10x_tcgen05_guardrail_trap_unallocated_columns_being_dealloced
        .type           $__internal_2_$__cuda_sm10x_tcgen05_guardrail_trap_unallocated_columns_being_dealloced,@function
        .size           $__internal_2_$__cuda_sm10x_tcgen05_guardrail_trap_unallocated_columns_being_dealloced,(.L_x_168 - $__internal_2_$__cuda_sm10x_tcgen05_guardrail_trap_unallocated_columns_being_dealloced)
$__internal_2_$__cuda_sm10x_tcgen05_guardrail_trap_unallocated_columns_being_dealloced:
[----:B------:R-:W-:Y:S05]  /*8740*/  BPT.TRAP 0x1 ;  /* 0x000000040000795c */ /* 0x000fea0000300000 */
[----:B------:R-:W-:-:S04]  /*8750*/  HFMA2 R3, -RZ, RZ, 0, 0 ;  /* 0x00000000ff037431 */ /* 0x000fc800000001ff */
[----:B------:R-:W-:Y:S05]  /*8760*/  RET.REL.NODEC R2 `(_ZN7cutlass13device_kernelINS_4gemm6kernel13GemmUniversalIN4cute5tupleIJiiiiEEENS1_10collective13CollectiveMmaINS1_35MainloopSm100TmaUmmaWarpSpecializedILi10ELi2ELi4ENS5_IJNS4_1CILi2EEESB_NSA_ILi1EEEEEEEENS5_IJNSA_ILi256EEENSA_ILi64EEENSA_ILi128EEEEEENS_12float_e4m3_tENS5_IJlSC_lEEESJ_SK_NS4_8TiledMMAINS4_8MMA_AtomIJNS4_10MMA_TraitsINS4_25SM100_MMA_F8F6F4_2x1SM_SSEJSJ_SJ_fSF_SG_NS4_17integral_constantINS4_4UMMA5MajorELSR_0EEESS_NSP_INSQ_7ScaleInELST_0EEESU_EEEEEENS4_6LayoutINS5_IJSC_SC_SC_EEENS5_IJNSA_ILi0EEESZ_SZ_EEEEENS5_IJNS4_10UnderscoreES12_S12_EEEEENS4_28SM100_TMA_2SM_LOAD_MULTICASTENS4_14ComposedLayoutINS4_7SwizzleILi3ELi4ELi3EEENS4_18smem_ptr_flag_bitsILi8EEENSX_INS5_IJNSA_ILi8EEESH_EEENS5_IJSH_SC_EEEEEEEvNS4_8identityENS4_18SM100_TMA_2SM_LOADES1F_vS1G_EENS_8epilogue10collective18CollectiveEpilogueINS1J_23Sm100TmaWarpSpecializedILi1ELi1ELi64ELb0ELb0EEEJNS5_IJSH_SG_SH_EEENS5_IJNSX_ISH_SC_EENSX_ISG_SC_EEEEESJ_SK_SJ_SK_NS1J_6fusion15FusionCallbacksIS1N_NS1S_17LinearCombinationISJ_fSJ_fLNS_15FloatRoundStyleE2EEES1O_S1R_JEEENS4_5SM1004TMEM4LOAD26SM100_TMEM_LOAD_32dp32b64xENS4_13SM90_TMA_LOADENS16_INS17_ILi2ELi4ELi3EEES1A_NSX_INS5_IJS1B_SG_EEENS5_IJSG_SC_EEEEEEENS4_39AutoVectorizingCopyWithAssumedAlignmentILi128EEENS4_14SM90_TMA_STOREES27_S29_S29_EEEvvEEEEvNT_6ParamsE) ;  /* 0xffffff7802247950 */ /* 0x000fea0003c3ffff */
.L_x_167:
[----:B------:R-:W-:-:S00]  /*8770*/  BRA `(.L_x_167) ;  /* 0xfffffffc00fc7947 */ /* 0x000fc0000383ffff */
[----:B------:R-:W-:-:S00]  /*8780*/  NOP ;  /* 0x0000000000007918 */ /* 0x000fc00000000000 */
[----:B------:R-:W-:-:S00]  /*8790*/  NOP ;  /* 0x0000000000007918 */ /* 0x000fc00000000000 */
[----:B------:R-:W-:-:S00]  /*87a0*/  NOP ;  /* 0x0000000000007918 */ /* 0x000fc00000000000 */
[----:B------:R-:W-:-:S00]  /*87b0*/  NOP ;  /* 0x0000000000007918 */ /* 0x000fc00000000000 */
[----:B------:R-:W-:-:S00]  /*87c0*/  NOP ;  /* 0x0000000000007918 */ /* 0x000fc00000000000 */
[----:B------:R-:W-:-:S00]  /*87d0*/  NOP ;  /* 0x0000000000007918 */ /* 0x000fc00000000000 */
[----:B------:R-:W-:-:S00]  /*87e0*/  NOP ;  /* 0x0000000000007918 */ /* 0x000fc00000000000 */
[----:B------:R-:W-:-:S00]  /*87f0*/  NOP ;  /* 0x0000000000007918 */ /* 0x000fc00000000000 */
.L_x_168:


//--------------------- .nv.global.init           --------------------------
	.section	.nv.global.init,"aw",@progbits
.nv.global.init:
	.type		$str$27,@object
	.size		$str$27,($str$28 - $str$27)
$str$27:
        /*0000*/ 	.byte	0x28, 0x61, 0x64, 0x64, 0x72, 0x65, 0x73, 0x73, 0x20, 0x26, 0x20, 0x6d, 0x61, 0x73, 0x6b, 0x29
        /*0010*/ 	.byte	0x20, 0x3d, 0x3d, 0x20, 0x30, 0x00
	.type		$str$28,@object
	.size		$str$28,($str$26 - $str$28)
$str$28:
        /*0016*/ 	.byte	0x2f, 0x74, 0x6d, 0x70, 0x2f, 0x63, 0x75, 0x74, 0x6c, 0x61, 0x73, 0x73, 0x5f, 0x73, 0x77, 0x65
        /*0026*/ 	.byte	0x65, 0x70, 0x5f, 0x73, 0x72, 0x63, 0x2f, 0x69, 0x6e, 0x63, 0x6c, 0x75, 0x64, 0x65, 0x2f, 0x63
        /*0036*/ 	.byte	0x75, 0x74, 0x65, 0x2f, 0x70, 0x6f, 0x69, 0x6e, 0x74, 0x65, 0x72, 0x5f, 0x66, 0x6c, 0x61, 0x67
        /*0046*/ 	.byte	0x67, 0x65, 0x64, 0x2e, 0x68, 0x70, 0x70, 0x00
	.type		$str$26,@object
	.size		$str$26,($str$25 - $str$26)
$str$26:
        /*004e*/ 	.byte	0x2f, 0x74, 0x6d, 0x70, 0x2f, 0x63, 0x75, 0x74, 0x6c, 0x61, 0x73, 0x73, 0x5f, 0x73, 0x77, 0x65
        /*005e*/ 	.byte	0x65, 0x70, 0x5f, 0x73, 0x72, 0x63, 0x2f, 0x69, 0x6e, 0x63, 0x6c, 0x75, 0x64, 0x65, 0x2f, 0x63
        /*006e*/ 	.byte	0x75, 0x74, 0x65, 0x2f, 0x61, 0x74, 0x6f, 0x6d, 0x2f, 0x63, 0x6f, 0x70, 0x79, 0x5f, 0x74, 0x72
        /*007e*/ 	.byte	0x61, 0x69, 0x74, 0x73, 0x5f, 0x73, 0x6d, 0x31, 0x30, 0x30, 0x2e, 0x68, 0x70, 0x70, 0x00
	.type		$str$25,@object
	.size		$str$25,(__unnamed_1 - $str$25)
$str$25:
        /*008d*/ 	.byte	0x28, 0x28, 0x75, 0x69, 0x6e, 0x74, 0x33, 0x32, 0x5f, 0x74, 0x28, 0x74, 0x68, 0x72, 0x65, 0x61
        /*009d*/ 	.byte	0x64, 0x49, 0x64, 0x78, 0x2e, 0x78, 0x29, 0x20, 0x2f, 0x20, 0x33, 0x32, 0x29, 0x20, 0x25, 0x20
        /*00ad*/ 	.byte	0x34, 0x29, 0x20, 0x3d, 0x3d, 0x20, 0x28, 0x28, 0x28, 0x74, 0x6d, 0x65, 0x6d, 0x5f, 0x61, 0x64
        /*00bd*/ 	.byte	0x64, 0x72, 0x20, 0x3e, 0x3e, 0x20, 0x31, 0x36, 0x29, 0x20, 0x2f, 0x20, 0x33, 0x32, 0x29, 0x20
        /*00cd*/ 	.byte	0x25, 0x20, 0x34, 0x29, 0x00
	.type		__unnamed_1,@object
	.size		__unnamed_1,(__unnamed_2 - __unnamed_1)
__unnamed_1:
        /*00d2*/ 	.byte	0x61, 0x75, 0x74, 0x6f, 0x20, 0x63, 0x75, 0x74, 0x65, 0x3a, 0x3a, 0x61, 0x73, 0x5f, 0x70, 0x6f
        /* <DEDUP_REMOVED lines=24> */
        /*0262*/ 	.byte	0x43, 0x3c, 0x38, 0x31, 0x39, 0x32, 0x3e, 0x3e, 0x3e, 0x3e, 0x5d, 0x00
	.type		__unnamed_2,@object
	.size		__unnamed_2,(.L_2 - __unnamed_2)
__unnamed_2:
        /* <DEDUP_REMOVED lines=42> */
        /*050e*/ 	.byte	0x3e, 0x3e, 0x3e, 0x3e, 0x5d, 0x00
.L_2:


//--------------------- .nv.shared._ZN7cutlass13device_kernelINS_4gemm6kernel13GemmUniversalIN4cute5tupleIJiiiiEEENS1_10collective13CollectiveMmaINS1_35MainloopSm100TmaUmmaWarpSpecializedILi10ELi2ELi4ENS5_IJNS4_1CILi2EEESB_NSA_ILi1EEEEEEEENS5_IJNSA_ILi256EEENSA_ILi64EEENSA_ILi128EEEEEENS_12float_e4m3_tENS5_IJlSC_lEEESJ_SK_NS4_8TiledMMAINS4_8MMA_AtomIJNS4_10MMA_TraitsINS4_25SM100_MMA_F8F6F4_2x1SM_SSEJSJ_SJ_fSF_SG_NS4_17integral_constantINS4_4UMMA5MajorELSR_0EEESS_NSP_INSQ_7ScaleInELST_0EEESU_EEEEEENS4_6LayoutINS5_IJSC_SC_SC_EEENS5_IJNSA_ILi0EEESZ_SZ_EEEEENS5_IJNS4_10UnderscoreES12_S12_EEEEENS4_28SM100_TMA_2SM_LOAD_MULTICASTENS4_14ComposedLayoutINS4_7SwizzleILi3ELi4ELi3EEENS4_18smem_ptr_flag_bitsILi8EEENSX_INS5_IJNSA_ILi8EEESH_EEENS5_IJSH_SC_EEEEEEEvNS4_8identityENS4_18SM100_TMA_2SM_LOADES1F_vS1G_EENS_8epilogue10collective18CollectiveEpilogueINS1J_23Sm100TmaWarpSpecializedILi1ELi1ELi64ELb0ELb0EEEJNS5_IJSH_SG_SH_EEENS5_IJNSX_ISH_SC_EENSX_ISG_SC_EEEEESJ_SK_SJ_SK_NS1J_6fusion15FusionCallbacksIS1N_NS1S_17LinearCombinationISJ_fSJ_fLNS_15FloatRoundStyleE2EEES1O_S1R_JEEENS4_5SM1004TMEM4LOAD26SM100_TMEM_LOAD_32dp32b64xENS4_13SM90_TMA_LOADENS16_INS17_ILi2ELi4ELi3EEES1A_NSX_INS5_IJS1B_SG_EEENS5_IJSG_SC_EEEEEEENS4_39AutoVectorizingCopyWithAssumedAlignmentILi128EEENS4_14SM90_TMA_STOREES27_S29_S29_EEEvvEEEEvNT_6ParamsE --------------------------
	.section	.nv.shared._ZN7cutlass13device_kernelINS_4gemm6kernel13GemmUniversalIN4cute5tupleIJiiiiEEENS1_10collective13CollectiveMmaINS1_35MainloopSm100TmaUmmaWarpSpecializedILi10ELi2ELi4ENS5_IJNS4_1CILi2EEESB_NSA_ILi1EEEEEEEENS5_IJNSA_ILi256EEENSA_ILi64EEENSA_ILi128EEEEEENS_12float_e4m3_tENS5_IJlSC_lEEESJ_SK_NS4_8TiledMMAINS4_8MMA_AtomIJNS4_10MMA_TraitsINS4_25SM100_MMA_F8F6F4_2x1SM_SSEJSJ_SJ_fSF_SG_NS4_17integral_constantINS4_4UMMA5MajorELSR_0EEESS_NSP_INSQ_7ScaleInELST_0EEESU_EEEEEENS4_6LayoutINS5_IJSC_SC_SC_EEENS5_IJNSA_ILi0EEESZ_SZ_EEEEENS5_IJNS4_10UnderscoreES12_S12_EEEEENS4_28SM100_TMA_2SM_LOAD_MULTICASTENS4_14ComposedLayoutINS4_7SwizzleILi3ELi4ELi3EEENS4_18smem_ptr_flag_bitsILi8EEENSX_INS5_IJNSA_ILi8EEESH_EEENS5_IJSH_SC_EEEEEEEvNS4_8identityENS4_18SM100_TMA_2SM_LOADES1F_vS1G_EENS_8epilogue10collective18CollectiveEpilogueINS1J_23Sm100TmaWarpSpecializedILi1ELi1ELi64ELb0ELb0EEEJNS5_IJSH_SG_SH_EEENS5_IJNSX_ISH_SC_EENSX_ISG_SC_EEEEESJ_SK_SJ_SK_NS1J_6fusion15FusionCallbacksIS1N_NS1S_17LinearCombinationISJ_fSJ_fLNS_15FloatRoundStyleE2EEES1O_S1R_JEEENS4_5SM1004TMEM4LOAD26SM100_TMEM_LOAD_32dp32b64xENS4_13SM90_TMA_LOADENS16_INS17_ILi2ELi4ELi3EEES1A_NSX_INS5_IJS1B_SG_EEENS5_IJSG_SC_EEEEEEENS4_39AutoVectorizingCopyWithAssumedAlignmentILi128EEENS4_14SM90_TMA_STOREES27_S29_S29_EEEvvEEEEvNT_6ParamsE,"aw",@nobits
	.sectionflags	@""
	.align	16
	.zero		1024


//--------------------- .nv.shared.reserved.0     --------------------------
	.section	.nv.shared.reserved.0,"aw",@nobits
	.weak		__nv_reservedSMEM_offset_0_alias
	.size		__nv_reservedSMEM_offset_0_alias, 0, 64
	.other		__nv_reservedSMEM_offset_0_alias,@"STO_CUDA_RESERVED_SHARED STV_DEFAULT"
__nv_reservedSMEM_offset_0_alias:
	.zero		0
.nv.shared.reserved.0:
	.zero		64
	.weak		__nv_reservedSMEM_tcgen05_partition
	.type		__nv_reservedSMEM_tcgen05_partition,@object
	.size		__nv_reservedSMEM_tcgen05_partition,(.L_0 - __nv_reservedSMEM_tcgen05_partition)
__nv_reservedSMEM_tcgen05_partition:
	.zero		32
.L_0:


//--------------------- .nv.global                --------------------------
	.section	.nv.global,"aw",@nobits
.nv.global:
	.type		_ZN39_INTERNAL_a12538ba_4_k_cu_7f89785e_91344cute1_E,@object
	.size		_ZN39_INTERNAL_a12538ba_4_k_cu_7f89785e_91344cute1_E,(_ZN39_INTERNAL_a12538ba_4_k_cu_7f89785e_91344cuda3std3__45__cpo6cbeginE - _ZN39_INTERNAL_a12538ba_4_k_cu_7f89785e_91344cute1_E)
_ZN39_INTERNAL_a12538ba_4_k_cu_7f89785e_91344cute1_E:
	.zero		1
	.type		_ZN39_INTERNAL_a12538ba_4_k_cu_7f89785e_91344cuda3std3__45__cpo6cbeginE,@object
	.size		_ZN39_INTERNAL_a12538ba_4_k_cu_7f89785e_91344cuda3std3__45__cpo6cbeginE,(_ZN39_INTERNAL_a12538ba_4_k_cu_7f89785e_91344cuda3std3__48in_placeE - _ZN39_INTERNAL_a12538ba_4_k_cu_7f89785e_91344cuda3std3__45__cpo6cbeginE)
_ZN39_INTERNAL_a12538ba_4_k_cu_7f89785e_91344cuda3std3__45__cpo6cbeginE:
	.zero		1
	.type		_ZN39_INTERNAL_a12538ba_4_k_cu_7f89785e_91344cuda3std3__48in_placeE,@object
	.size		_ZN39_INTERNAL_a12538ba_4_k_cu_7f89785e_91344cuda3std3__48in_placeE,(_ZN39_INTERNAL_a12538ba_4_k_cu_7f89785e_91344cuda3std6ranges3__45__cpo9iter_moveE - _ZN39_INTERNAL_a12538ba_4_k_cu_7f89785e_91344cuda3std3__48in_placeE)
_ZN39_INTERNAL_a12538ba_4_k_cu_7f89785e_91344cuda3std3__48in_placeE:
	.zero		1
	.type		_ZN39_INTERNAL_a12538ba_4_k_cu_7f89785e_91344cuda3std6ranges3__45__cpo9iter_moveE,@object
	.size		_ZN39_INTERNAL_a12538ba_4_k_cu_7f89785e_91344cuda3std6ranges3__45__cpo9iter_moveE,(_ZN39_INTERNAL_a12538ba_4_k_cu_7f89785e_91344cuda3std3__45__cpo5beginE - _ZN39_INTERNAL_a12538ba_4_k_cu_7f89785e_91344cuda3std6ranges3__45__cpo9iter_moveE)
_ZN39_INTERNAL_a12538ba_4_k_cu_7f89785e_91344cuda3std6ranges3__45__cpo9iter_moveE:
	.zero		1
	.type		_ZN39_INTERNAL_a12538ba_4_k_cu_7f89785e_91344cuda3std3__45__cpo5beginE,@object
	.size		_ZN39_INTERNAL_a12538ba_4_k_cu_7f89785e_91344cuda3std3__45__cpo5beginE,(_ZN39_INTERNAL_a12538ba_4_k_cu_7f89785e_91344cuda3std3__441_GLOBAL__N__a12538ba_4_k_cu_7f89785e_91346ignoreE - _ZN39_INTERNAL_a12538ba_4_k_cu_7f89785e_91344cuda3std3__45__cpo5beginE)
_ZN39_INTERNAL_a12538ba_4_k_cu_7f89785e_91344cuda3std3__45__cpo5beginE:
	.zero		1
	.type		_ZN39_INTERNAL_a12538ba_4_k_cu_7f89785e_91344cuda3std3__441_GLOBAL__N__a12538ba_4_k_cu_7f89785e_91346ignoreE,@object
	.size		_ZN39_INTERNAL_a12538ba_4_k_cu_7f89785e_91344cuda3std3__441_GLOBAL__N__a12538ba_4_k_cu_7f89785e_91346ignoreE,(_ZN39_INTERNAL_a12538ba_4_k_cu_7f89785e_91344cute7productE - _ZN39_INTERNAL_a12538ba_4_k_cu_7f89785e_91344cuda3std3__441_GLOBAL__N__a12538ba_4_k_cu_7f89785e_91346ignoreE)
_ZN39_INTERNAL_a12538ba_4_k_cu_7f89785e_91344cuda3std3__441_GLOBAL__N__a12538ba_4_k_cu_7f89785e_91346ignoreE:
	.zero		1
	.type		_ZN39_INTERNAL_a12538ba_4_k_cu_7f89785e_91344cute7productE,@object
	.size		_ZN39_INTERNAL_a12538ba_4_k_cu_7f89785e_91344cute7productE,(_ZN39_INTERNAL_a12538ba_4_k_cu_7f89785e_91344cuda3std3__45__cpo3endE - _ZN39_INTERNAL_a12538ba_4_k_cu_7f89785e_91344cute7productE)
_ZN39_INTERNAL_a12538ba_4_k_cu_7f89785e_91344cute7productE:
	.zero		1
	.type		_ZN39_INTERNAL_a12538ba_4_k_cu_7f89785e_91344cuda3std3__45__cpo3endE,@object
	.size		_ZN39_INTERNAL_a12538ba_4_k_cu_7f89785e_91344cuda3std3__45__cpo3endE,(_ZN39_INTERNAL_a12538ba_4_k_cu_7f89785e_91344cuda3std3__419piecewise_constructE - _ZN39_INTERNAL_a12538ba_4_k_cu_7f89785e_91344cuda3std3__45__cpo3endE)
_ZN39_INTERNAL_a12538ba_4_k_cu_7f89785e_91344cuda3std3__45__cpo3endE:
	.zero		1
	.type		_ZN39_INTERNAL_a12538ba_4_k_cu_7f89785e_91344cuda3std3__419piecewise_constructE,@object
	.size		_ZN39_INTERNAL_a12538ba_4_k_cu_7f89785e_91344cuda3std3__419piecewise_constructE,(_ZN39_INTERNAL_a12538ba_4_k_cu_7f89785e_91344cuda3std3__45__cpo4cendE - _ZN39_INTERNAL_a12538ba_4_k_cu_7f89785e_91344cuda3std3__419piecewise_constructE)
_ZN39_INTERNAL_a12538ba_4_k_cu_7f89785e_91344cuda3std3__419piecewise_constructE:
	.zero		1
	.type		_ZN39_INTERNAL_a12538ba_4_k_cu_7f89785e_91344cuda3std3__45__cpo4cendE,@object
	.size		_ZN39_INTERNAL_a12538ba_4_k_cu_7f89785e_91344cuda3std3__45__cpo4cendE,(_ZN39_INTERNAL_a12538ba_4_k_cu_7f89785e_91344cuda3std6ranges3__45__cpo4swapE - _ZN39_INTERNAL_a12538ba_4_k_cu_7f89785e_91344cuda3std3__45__cpo4cendE)
_ZN39_INTERNAL_a12538ba_4_k_cu_7f89785e_91344cuda3std3__45__cpo4cendE:
	.zero		1
	.type		_ZN39_INTERNAL_a12538ba_4_k_cu_7f89785e_91344cuda3std6ranges3__45__cpo4swapE,@object
	.size		_ZN39_INTERNAL_a12538ba_4_k_cu_7f89785e_91344cuda3std6ranges3__45__cpo4swapE,(.L_10 - _ZN39_INTERNAL_a12538ba_4_k_cu_7f89785e_91344cuda3std6ranges3__45__cpo4swapE)
_ZN39_INTERNAL_a12538ba_4_k_cu_7f89785e_91344cuda3std6ranges3__45__cpo4swapE:
	.zero		1
.L_10:


//--------------------- .nv.constant0._ZN7cutlass13device_kernelINS_4gemm6kernel13GemmUniversalIN4cute5tupleIJiiiiEEENS1_10collective13CollectiveMmaINS1_35MainloopSm100TmaUmmaWarpSpecializedILi10ELi2ELi4ENS5_IJNS4_1CILi2EEESB_NSA_ILi1EEEEEEEENS5_IJNSA_ILi256EEENSA_ILi64EEENSA_ILi128EEEEEENS_12float_e4m3_tENS5_IJlSC_lEEESJ_SK_NS4_8TiledMMAINS4_8MMA_AtomIJNS4_10MMA_TraitsINS4_25SM100_MMA_F8F6F4_2x1SM_SSEJSJ_SJ_fSF_SG_NS4_17integral_constantINS4_4UMMA5MajorELSR_0EEESS_NSP_INSQ_7ScaleInELST_0EEESU_EEEEEENS4_6LayoutINS5_IJSC_SC_SC_EEENS5_IJNSA_ILi0EEESZ_SZ_EEEEENS5_IJNS4_10UnderscoreES12_S12_EEEEENS4_28SM100_TMA_2SM_LOAD_MULTICASTENS4_14ComposedLayoutINS4_7SwizzleILi3ELi4ELi3EEENS4_18smem_ptr_flag_bitsILi8EEENSX_INS5_IJNSA_ILi8EEESH_EEENS5_IJSH_SC_EEEEEEEvNS4_8identityENS4_18SM100_TMA_2SM_LOADES1F_vS1G_EENS_8epilogue10collective18CollectiveEpilogueINS1J_23Sm100TmaWarpSpecializedILi1ELi1ELi64ELb0ELb0EEEJNS5_IJSH_SG_SH_EEENS5_IJNSX_ISH_SC_EENSX_ISG_SC_EEEEESJ_SK_SJ_SK_NS1J_6fusion15FusionCallbacksIS1N_NS1S_17LinearCombinationISJ_fSJ_fLNS_15FloatRoundStyleE2EEES1O_S1R_JEEENS4_5SM1004TMEM4LOAD26SM100_TMEM_LOAD_32dp32b64xENS4_13SM90_TMA_LOADENS16_INS17_ILi2ELi4ELi3EEES1A_NSX_INS5_IJS1B_SG_EEENS5_IJSG_SC_EEEEEEENS4_39AutoVectorizingCopyWithAssumedAlignmentILi128EEENS4_14SM90_TMA_STOREES27_S29_S29_EEEvvEEEEvNT_6ParamsE --------------------------
	.section	.nv.constant0._ZN7cutlass13device_kernelINS_4gemm6kernel13GemmUniversalIN4cute5tupleIJiiiiEEENS1_10collective13CollectiveMmaINS1_35MainloopSm100TmaUmmaWarpSpecializedILi10ELi2ELi4ENS5_IJNS4_1CILi2EEESB_NSA_ILi1EEEEEEEENS5_IJNSA_ILi256EEENSA_ILi64EEENSA_ILi128EEEEEENS_12float_e4m3_tENS5_IJlSC_lEEESJ_SK_NS4_8TiledMMAINS4_8MMA_AtomIJNS4_10MMA_TraitsINS4_25SM100_MMA_F8F6F4_2x1SM_SSEJSJ_SJ_fSF_SG_NS4_17integral_constantINS4_4UMMA5MajorELSR_0EEESS_NSP_INSQ_7ScaleInELST_0EEESU_EEEEEENS4_6LayoutINS5_IJSC_SC_SC_EEENS5_IJNSA_ILi0EEESZ_SZ_EEEEENS5_IJNS4_10UnderscoreES12_S12_EEEEENS4_28SM100_TMA_2SM_LOAD_MULTICASTENS4_14ComposedLayoutINS4_7SwizzleILi3ELi4ELi3EEENS4_18smem_ptr_flag_bitsILi8EEENSX_INS5_IJNSA_ILi8EEESH_EEENS5_IJSH_SC_EEEEEEEvNS4_8identityENS4_18SM100_TMA_2SM_LOADES1F_vS1G_EENS_8epilogue10collective18CollectiveEpilogueINS1J_23Sm100TmaWarpSpecializedILi1ELi1ELi64ELb0ELb0EEEJNS5_IJSH_SG_SH_EEENS5_IJNSX_ISH_SC_EENSX_ISG_SC_EEEEESJ_SK_SJ_SK_NS1J_6fusion15FusionCallbacksIS1N_NS1S_17LinearCombinationISJ_fSJ_fLNS_15FloatRoundStyleE2EEES1O_S1R_JEEENS4_5SM1004TMEM4LOAD26SM100_TMEM_LOAD_32dp32b64xENS4_13SM90_TMA_LOADENS16_INS17_ILi2ELi4ELi3EEES1A_NSX_INS5_IJS1B_SG_EEENS5_IJSG_SC_EEEEEEENS4_39AutoVectorizingCopyWithAssumedAlignmentILi128EEENS4_14SM90_TMA_STOREES27_S29_S29_EEEvvEEEEvNT_6ParamsE,"a",@progbits
	.sectionflags	@""
	.align	4
.nv.constant0._ZN7cutlass13device_kernelINS_4gemm6kernel13GemmUniversalIN4cute5tupleIJiiiiEEENS1_10collective13CollectiveMmaINS1_35MainloopSm100TmaUmmaWarpSpecializedILi10ELi2ELi4ENS5_IJNS4_1CILi2EEESB_NSA_ILi1EEEEEEEENS5_IJNSA_ILi256EEENSA_ILi64EEENSA_ILi128EEEEEENS_12float_e4m3_tENS5_IJlSC_lEEESJ_SK_NS4_8TiledMMAINS4_8MMA_AtomIJNS4_10MMA_TraitsINS4_25SM100_MMA_F8F6F4_2x1SM_SSEJSJ_SJ_fSF_SG_NS4_17integral_constantINS4_4UMMA5MajorELSR_0EEESS_NSP_INSQ_7ScaleInELST_0EEESU_EEEEEENS4_6LayoutINS5_IJSC_SC_SC_EEENS5_IJNSA_ILi0EEESZ_SZ_EEEEENS5_IJNS4_10UnderscoreES12_S12_EEEEENS4_28SM100_TMA_2SM_LOAD_MULTICASTENS4_14ComposedLayoutINS4_7SwizzleILi3ELi4ELi3EEENS4_18smem_ptr_flag_bitsILi8EEENSX_INS5_IJNSA_ILi8EEESH_EEENS5_IJSH_SC_EEEEEEEvNS4_8identityENS4_18SM100_TMA_2SM_LOADES1F_vS1G_EENS_8epilogue10collective18CollectiveEpilogueINS1J_23Sm100TmaWarpSpecializedILi1ELi1ELi64ELb0ELb0EEEJNS5_IJSH_SG_SH_EEENS5_IJNSX_ISH_SC_EENSX_ISG_SC_EEEEESJ_SK_SJ_SK_NS1J_6fusion15FusionCallbacksIS1N_NS1S_17LinearCombinationISJ_fSJ_fLNS_15FloatRoundStyleE2EEES1O_S1R_JEEENS4_5SM1004TMEM4LOAD26SM100_TMEM_LOAD_32dp32b64xENS4_13SM90_TMA_LOADENS16_INS17_ILi2ELi4ELi3EEES1A_NSX_INS5_IJS1B_SG_EEENS5_IJSG_SC_EEEEEEENS4_39AutoVectorizingCopyWithAssumedAlignmentILi128EEENS4_14SM90_TMA_STOREES27_S29_S29_EEEvvEEEEvNT_6ParamsE:
	.zero		2944


//--------------------- SYMBOLS --------------------------

	.type		.nv.reservedSmem.offset0,@object
	.size		.nv.reservedSmem.offset0,0x4
	.type		.nv.reservedSmem.cap,@object
	.size		.nv.reservedSmem.cap,0x4
	.type		__assertfail,@function
